//
// Generated by NVIDIA NVVM Compiler
//
// Compiler Build ID: CL-36424714
// Cuda compilation tools, release 13.0, V13.0.88
// Based on NVVM 20.0.0
//

.version 9.0
.target sm_100
.address_size 64

	// .globl	_Z16initializeMatrixPfii
.global .align 4 .b8 precalc_xorwow_matrix[102400];
.global .align 4 .b8 precalc_xorwow_offset_matrix[102400];
.global .align 4 .b8 mrg32k3aM1[2304];
.global .align 4 .b8 mrg32k3aM2[2304];
.global .align 4 .b8 mrg32k3aM1SubSeq[2016];
.global .align 4 .b8 mrg32k3aM2SubSeq[2016];
.global .align 4 .b8 mrg32k3aM1Seq[2304];
.global .align 4 .b8 mrg32k3aM2Seq[2304];
.const .align 8 .b8 __cr_lgamma_table[72];

.visible .entry _Z16initializeMatrixPfii(
	.param .u64 .ptr .align 1 _Z16initializeMatrixPfii_param_0,
	.param .u32 _Z16initializeMatrixPfii_param_1,
	.param .u32 _Z16initializeMatrixPfii_param_2
)
{
	.local .align 8 .b8 	__local_depot0[48];
	.reg .b64 	%SP;
	.reg .b64 	%SPL;
	.reg .pred 	%p<65>;
	.reg .b32 	%r<1209>;
	.reg .b32 	%f<2>;
	.reg .b64 	%rd<27>;

	mov.u64 	%SPL, __local_depot0;
	ld.param.u64 	%rd10, [_Z16initializeMatrixPfii_param_0];
	ld.param.u32 	%r542, [_Z16initializeMatrixPfii_param_1];
	ld.param.u32 	%r541, [_Z16initializeMatrixPfii_param_2];
	mov.u32 	%r544, %tid.x;
	mov.u32 	%r545, %ctaid.x;
	mov.u32 	%r546, %ntid.x;
	mad.lo.s32 	%r547, %r545, %r546, %r544;
	mov.u32 	%r548, %tid.y;
	mov.u32 	%r549, %ctaid.y;
	mov.u32 	%r550, %ntid.y;
	mad.lo.s32 	%r551, %r549, %r550, %r548;
	mad.lo.s32 	%r1, %r542, %r551, %r547;
	max.s32 	%r553, %r547, %r551;
	setp.ge.s32 	%p1, %r553, %r542;
	@%p1 bra 	$L__BB0_117;
	add.u64 	%rd1, %SPL, 0;
	cvt.s64.s32 	%rd2, %r1;
	xor.b32  	%r554, %r541, -1429050551;
	mul.lo.s32 	%r555, %r554, 1099087573;
	setp.gt.s32 	%p2, %r541, -1;
	selp.b32 	%r556, -644748465, -1947113066, %p2;
	add.s32 	%r557, %r556, %r555;
	add.s32 	%r2, %r557, 6615241;
	add.s32 	%r945, %r555, 123456789;
	st.local.v2.u32 	[%rd1], {%r2, %r945};
	xor.b32  	%r558, %r555, 362436069;
	add.s32 	%r559, %r556, 521288629;
	st.local.v2.u32 	[%rd1+8], {%r558, %r559};
	xor.b32  	%r560, %r556, 88675123;
	add.s32 	%r941, %r555, 5783321;
	st.local.v2.u32 	[%rd1+16], {%r560, %r941};
	setp.eq.s32 	%p3, %r1, 0;
	@%p3 bra 	$L__BB0_116;
	mov.b32 	%r928, 0;
	mov.u64 	%rd13, precalc_xorwow_matrix;
	mov.u64 	%rd26, %rd2;
$L__BB0_3:
	mov.u64 	%rd3, %rd26;
	and.b64  	%rd4, %rd3, 3;
	setp.eq.s64 	%p4, %rd4, 0;
	@%p4 bra 	$L__BB0_115;
	mul.wide.u32 	%rd12, %r928, 3200;
	add.s64 	%rd5, %rd13, %rd12;
	mov.b32 	%r941, 0;
	mov.u32 	%r942, %r941;
	mov.u32 	%r943, %r941;
	mov.u32 	%r944, %r941;
	mov.u32 	%r945, %r941;
	mov.u32 	%r934, %r941;
$L__BB0_5:
	mul.wide.u32 	%rd14, %r934, 4;
	add.s64 	%rd15, %rd1, %rd14;
	ld.local.u32 	%r14, [%rd15+4];
	shl.b32 	%r15, %r934, 5;
	mov.b32 	%r940, 0;
$L__BB0_6:
	.pragma "nounroll";
	shr.u32 	%r564, %r14, %r940;
	and.b32  	%r565, %r564, 1;
	setp.eq.b32 	%p5, %r565, 1;
	not.pred 	%p6, %p5;
	add.s32 	%r566, %r15, %r940;
	mul.lo.s32 	%r567, %r566, 5;
	mul.wide.u32 	%rd16, %r567, 4;
	add.s64 	%rd6, %rd5, %rd16;
	@%p6 bra 	$L__BB0_8;
	ld.global.u32 	%r568, [%rd6];
	xor.b32  	%r945, %r945, %r568;
	ld.global.u32 	%r569, [%rd6+4];
	xor.b32  	%r944, %r944, %r569;
	ld.global.u32 	%r570, [%rd6+8];
	xor.b32  	%r943, %r943, %r570;
	ld.global.u32 	%r571, [%rd6+12];
	xor.b32  	%r942, %r942, %r571;
	ld.global.u32 	%r572, [%rd6+16];
	xor.b32  	%r941, %r941, %r572;
$L__BB0_8:
	and.b32  	%r574, %r564, 2;
	setp.eq.s32 	%p7, %r574, 0;
	@%p7 bra 	$L__BB0_10;
	ld.global.u32 	%r575, [%rd6+20];
	xor.b32  	%r945, %r945, %r575;
	ld.global.u32 	%r576, [%rd6+24];
	xor.b32  	%r944, %r944, %r576;
	ld.global.u32 	%r577, [%rd6+28];
	xor.b32  	%r943, %r943, %r577;
	ld.global.u32 	%r578, [%rd6+32];
	xor.b32  	%r942, %r942, %r578;
	ld.global.u32 	%r579, [%rd6+36];
	xor.b32  	%r941, %r941, %r579;
$L__BB0_10:
	and.b32  	%r581, %r564, 4;
	setp.eq.s32 	%p8, %r581, 0;
	@%p8 bra 	$L__BB0_12;
	ld.global.u32 	%r582, [%rd6+40];
	xor.b32  	%r945, %r945, %r582;
	ld.global.u32 	%r583, [%rd6+44];
	xor.b32  	%r944, %r944, %r583;
	ld.global.u32 	%r584, [%rd6+48];
	xor.b32  	%r943, %r943, %r584;
	ld.global.u32 	%r585, [%rd6+52];
	xor.b32  	%r942, %r942, %r585;
	ld.global.u32 	%r586, [%rd6+56];
	xor.b32  	%r941, %r941, %r586;
$L__BB0_12:
	and.b32  	%r588, %r564, 8;
	setp.eq.s32 	%p9, %r588, 0;
	@%p9 bra 	$L__BB0_14;
	ld.global.u32 	%r589, [%rd6+60];
	xor.b32  	%r945, %r945, %r589;
	ld.global.u32 	%r590, [%rd6+64];
	xor.b32  	%r944, %r944, %r590;
	ld.global.u32 	%r591, [%rd6+68];
	xor.b32  	%r943, %r943, %r591;
	ld.global.u32 	%r592, [%rd6+72];
	xor.b32  	%r942, %r942, %r592;
	ld.global.u32 	%r593, [%rd6+76];
	xor.b32  	%r941, %r941, %r593;
$L__BB0_14:
	and.b32  	%r595, %r564, 16;
	setp.eq.s32 	%p10, %r595, 0;
	@%p10 bra 	$L__BB0_16;
	ld.global.u32 	%r596, [%rd6+80];
	xor.b32  	%r945, %r945, %r596;
	ld.global.u32 	%r597, [%rd6+84];
	xor.b32  	%r944, %r944, %r597;
	ld.global.u32 	%r598, [%rd6+88];
	xor.b32  	%r943, %r943, %r598;
	ld.global.u32 	%r599, [%rd6+92];
	xor.b32  	%r942, %r942, %r599;
	ld.global.u32 	%r600, [%rd6+96];
	xor.b32  	%r941, %r941, %r600;
$L__BB0_16:
	and.b32  	%r602, %r564, 32;
	setp.eq.s32 	%p11, %r602, 0;
	@%p11 bra 	$L__BB0_18;
	ld.global.u32 	%r603, [%rd6+100];
	xor.b32  	%r945, %r945, %r603;
	ld.global.u32 	%r604, [%rd6+104];
	xor.b32  	%r944, %r944, %r604;
	ld.global.u32 	%r605, [%rd6+108];
	xor.b32  	%r943, %r943, %r605;
	ld.global.u32 	%r606, [%rd6+112];
	xor.b32  	%r942, %r942, %r606;
	ld.global.u32 	%r607, [%rd6+116];
	xor.b32  	%r941, %r941, %r607;
$L__BB0_18:
	and.b32  	%r609, %r564, 64;
	setp.eq.s32 	%p12, %r609, 0;
	@%p12 bra 	$L__BB0_20;
	ld.global.u32 	%r610, [%rd6+120];
	xor.b32  	%r945, %r945, %r610;
	ld.global.u32 	%r611, [%rd6+124];
	xor.b32  	%r944, %r944, %r611;
	ld.global.u32 	%r612, [%rd6+128];
	xor.b32  	%r943, %r943, %r612;
	ld.global.u32 	%r613, [%rd6+132];
	xor.b32  	%r942, %r942, %r613;
	ld.global.u32 	%r614, [%rd6+136];
	xor.b32  	%r941, %r941, %r614;
$L__BB0_20:
	and.b32  	%r616, %r564, 128;
	setp.eq.s32 	%p13, %r616, 0;
	@%p13 bra 	$L__BB0_22;
	ld.global.u32 	%r617, [%rd6+140];
	xor.b32  	%r945, %r945, %r617;
	ld.global.u32 	%r618, [%rd6+144];
	xor.b32  	%r944, %r944, %r618;
	ld.global.u32 	%r619, [%rd6+148];
	xor.b32  	%r943, %r943, %r619;
	ld.global.u32 	%r620, [%rd6+152];
	xor.b32  	%r942, %r942, %r620;
	ld.global.u32 	%r621, [%rd6+156];
	xor.b32  	%r941, %r941, %r621;
$L__BB0_22:
	and.b32  	%r623, %r564, 256;
	setp.eq.s32 	%p14, %r623, 0;
	@%p14 bra 	$L__BB0_24;
	ld.global.u32 	%r624, [%rd6+160];
	xor.b32  	%r945, %r945, %r624;
	ld.global.u32 	%r625, [%rd6+164];
	xor.b32  	%r944, %r944, %r625;
	ld.global.u32 	%r626, [%rd6+168];
	xor.b32  	%r943, %r943, %r626;
	ld.global.u32 	%r627, [%rd6+172];
	xor.b32  	%r942, %r942, %r627;
	ld.global.u32 	%r628, [%rd6+176];
	xor.b32  	%r941, %r941, %r628;
$L__BB0_24:
	and.b32  	%r630, %r564, 512;
	setp.eq.s32 	%p15, %r630, 0;
	@%p15 bra 	$L__BB0_26;
	ld.global.u32 	%r631, [%rd6+180];
	xor.b32  	%r945, %r945, %r631;
	ld.global.u32 	%r632, [%rd6+184];
	xor.b32  	%r944, %r944, %r632;
	ld.global.u32 	%r633, [%rd6+188];
	xor.b32  	%r943, %r943, %r633;
	ld.global.u32 	%r634, [%rd6+192];
	xor.b32  	%r942, %r942, %r634;
	ld.global.u32 	%r635, [%rd6+196];
	xor.b32  	%r941, %r941, %r635;
$L__BB0_26:
	and.b32  	%r637, %r564, 1024;
	setp.eq.s32 	%p16, %r637, 0;
	@%p16 bra 	$L__BB0_28;
	ld.global.u32 	%r638, [%rd6+200];
	xor.b32  	%r945, %r945, %r638;
	ld.global.u32 	%r639, [%rd6+204];
	xor.b32  	%r944, %r944, %r639;
	ld.global.u32 	%r640, [%rd6+208];
	xor.b32  	%r943, %r943, %r640;
	ld.global.u32 	%r641, [%rd6+212];
	xor.b32  	%r942, %r942, %r641;
	ld.global.u32 	%r642, [%rd6+216];
	xor.b32  	%r941, %r941, %r642;
$L__BB0_28:
	and.b32  	%r644, %r564, 2048;
	setp.eq.s32 	%p17, %r644, 0;
	@%p17 bra 	$L__BB0_30;
	ld.global.u32 	%r645, [%rd6+220];
	xor.b32  	%r945, %r945, %r645;
	ld.global.u32 	%r646, [%rd6+224];
	xor.b32  	%r944, %r944, %r646;
	ld.global.u32 	%r647, [%rd6+228];
	xor.b32  	%r943, %r943, %r647;
	ld.global.u32 	%r648, [%rd6+232];
	xor.b32  	%r942, %r942, %r648;
	ld.global.u32 	%r649, [%rd6+236];
	xor.b32  	%r941, %r941, %r649;
$L__BB0_30:
	and.b32  	%r651, %r564, 4096;
	setp.eq.s32 	%p18, %r651, 0;
	@%p18 bra 	$L__BB0_32;
	ld.global.u32 	%r652, [%rd6+240];
	xor.b32  	%r945, %r945, %r652;
	ld.global.u32 	%r653, [%rd6+244];
	xor.b32  	%r944, %r944, %r653;
	ld.global.u32 	%r654, [%rd6+248];
	xor.b32  	%r943, %r943, %r654;
	ld.global.u32 	%r655, [%rd6+252];
	xor.b32  	%r942, %r942, %r655;
	ld.global.u32 	%r656, [%rd6+256];
	xor.b32  	%r941, %r941, %r656;
$L__BB0_32:
	and.b32  	%r658, %r564, 8192;
	setp.eq.s32 	%p19, %r658, 0;
	@%p19 bra 	$L__BB0_34;
	ld.global.u32 	%r659, [%rd6+260];
	xor.b32  	%r945, %r945, %r659;
	ld.global.u32 	%r660, [%rd6+264];
	xor.b32  	%r944, %r944, %r660;
	ld.global.u32 	%r661, [%rd6+268];
	xor.b32  	%r943, %r943, %r661;
	ld.global.u32 	%r662, [%rd6+272];
	xor.b32  	%r942, %r942, %r662;
	ld.global.u32 	%r663, [%rd6+276];
	xor.b32  	%r941, %r941, %r663;
$L__BB0_34:
	and.b32  	%r665, %r564, 16384;
	setp.eq.s32 	%p20, %r665, 0;
	@%p20 bra 	$L__BB0_36;
	ld.global.u32 	%r666, [%rd6+280];
	xor.b32  	%r945, %r945, %r666;
	ld.global.u32 	%r667, [%rd6+284];
	xor.b32  	%r944, %r944, %r667;
	ld.global.u32 	%r668, [%rd6+288];
	xor.b32  	%r943, %r943, %r668;
	ld.global.u32 	%r669, [%rd6+292];
	xor.b32  	%r942, %r942, %r669;
	ld.global.u32 	%r670, [%rd6+296];
	xor.b32  	%r941, %r941, %r670;
$L__BB0_36:
	and.b32  	%r672, %r564, 32768;
	setp.eq.s32 	%p21, %r672, 0;
	@%p21 bra 	$L__BB0_38;
	ld.global.u32 	%r673, [%rd6+300];
	xor.b32  	%r945, %r945, %r673;
	ld.global.u32 	%r674, [%rd6+304];
	xor.b32  	%r944, %r944, %r674;
	ld.global.u32 	%r675, [%rd6+308];
	xor.b32  	%r943, %r943, %r675;
	ld.global.u32 	%r676, [%rd6+312];
	xor.b32  	%r942, %r942, %r676;
	ld.global.u32 	%r677, [%rd6+316];
	xor.b32  	%r941, %r941, %r677;
$L__BB0_38:
	add.s32 	%r940, %r940, 16;
	setp.ne.s32 	%p22, %r940, 32;
	@%p22 bra 	$L__BB0_6;
	mad.lo.s32 	%r678, %r934, -31, %r15;
	add.s32 	%r934, %r678, 1;
	setp.ne.s32 	%p23, %r934, 5;
	@%p23 bra 	$L__BB0_5;
	st.local.u32 	[%rd1+4], %r945;
	st.local.v2.u32 	[%rd1+8], {%r944, %r943};
	st.local.v2.u32 	[%rd1+16], {%r942, %r941};
	setp.eq.s64 	%p24, %rd4, 1;
	@%p24 bra 	$L__BB0_115;
	mov.b32 	%r941, 0;
	mov.u32 	%r1034, %r941;
	mov.u32 	%r1035, %r941;
	mov.u32 	%r1036, %r941;
	mov.u32 	%r945, %r941;
	mov.u32 	%r1026, %r941;
$L__BB0_42:
	mul.wide.u32 	%rd17, %r1026, 4;
	add.s64 	%rd18, %rd1, %rd17;
	ld.local.u32 	%r190, [%rd18+4];
	shl.b32 	%r191, %r1026, 5;
	mov.b32 	%r1032, 0;
$L__BB0_43:
	.pragma "nounroll";
	shr.u32 	%r681, %r190, %r1032;
	and.b32  	%r682, %r681, 1;
	setp.eq.b32 	%p25, %r682, 1;
	not.pred 	%p26, %p25;
	add.s32 	%r683, %r191, %r1032;
	mul.lo.s32 	%r684, %r683, 5;
	mul.wide.u32 	%rd19, %r684, 4;
	add.s64 	%rd7, %rd5, %rd19;
	@%p26 bra 	$L__BB0_45;
	ld.global.u32 	%r685, [%rd7];
	xor.b32  	%r945, %r945, %r685;
	ld.global.u32 	%r686, [%rd7+4];
	xor.b32  	%r1036, %r1036, %r686;
	ld.global.u32 	%r687, [%rd7+8];
	xor.b32  	%r1035, %r1035, %r687;
	ld.global.u32 	%r688, [%rd7+12];
	xor.b32  	%r1034, %r1034, %r688;
	ld.global.u32 	%r689, [%rd7+16];
	xor.b32  	%r941, %r941, %r689;
$L__BB0_45:
	and.b32  	%r691, %r681, 2;
	setp.eq.s32 	%p27, %r691, 0;
	@%p27 bra 	$L__BB0_47;
	ld.global.u32 	%r692, [%rd7+20];
	xor.b32  	%r945, %r945, %r692;
	ld.global.u32 	%r693, [%rd7+24];
	xor.b32  	%r1036, %r1036, %r693;
	ld.global.u32 	%r694, [%rd7+28];
	xor.b32  	%r1035, %r1035, %r694;
	ld.global.u32 	%r695, [%rd7+32];
	xor.b32  	%r1034, %r1034, %r695;
	ld.global.u32 	%r696, [%rd7+36];
	xor.b32  	%r941, %r941, %r696;
$L__BB0_47:
	and.b32  	%r698, %r681, 4;
	setp.eq.s32 	%p28, %r698, 0;
	@%p28 bra 	$L__BB0_49;
	ld.global.u32 	%r699, [%rd7+40];
	xor.b32  	%r945, %r945, %r699;
	ld.global.u32 	%r700, [%rd7+44];
	xor.b32  	%r1036, %r1036, %r700;
	ld.global.u32 	%r701, [%rd7+48];
	xor.b32  	%r1035, %r1035, %r701;
	ld.global.u32 	%r702, [%rd7+52];
	xor.b32  	%r1034, %r1034, %r702;
	ld.global.u32 	%r703, [%rd7+56];
	xor.b32  	%r941, %r941, %r703;
$L__BB0_49:
	and.b32  	%r705, %r681, 8;
	setp.eq.s32 	%p29, %r705, 0;
	@%p29 bra 	$L__BB0_51;
	ld.global.u32 	%r706, [%rd7+60];
	xor.b32  	%r945, %r945, %r706;
	ld.global.u32 	%r707, [%rd7+64];
	xor.b32  	%r1036, %r1036, %r707;
	ld.global.u32 	%r708, [%rd7+68];
	xor.b32  	%r1035, %r1035, %r708;
	ld.global.u32 	%r709, [%rd7+72];
	xor.b32  	%r1034, %r1034, %r709;
	ld.global.u32 	%r710, [%rd7+76];
	xor.b32  	%r941, %r941, %r710;
$L__BB0_51:
	and.b32  	%r712, %r681, 16;
	setp.eq.s32 	%p30, %r712, 0;
	@%p30 bra 	$L__BB0_53;
	ld.global.u32 	%r713, [%rd7+80];
	xor.b32  	%r945, %r945, %r713;
	ld.global.u32 	%r714, [%rd7+84];
	xor.b32  	%r1036, %r1036, %r714;
	ld.global.u32 	%r715, [%rd7+88];
	xor.b32  	%r1035, %r1035, %r715;
	ld.global.u32 	%r716, [%rd7+92];
	xor.b32  	%r1034, %r1034, %r716;
	ld.global.u32 	%r717, [%rd7+96];
	xor.b32  	%r941, %r941, %r717;
$L__BB0_53:
	and.b32  	%r719, %r681, 32;
	setp.eq.s32 	%p31, %r719, 0;
	@%p31 bra 	$L__BB0_55;
	ld.global.u32 	%r720, [%rd7+100];
	xor.b32  	%r945, %r945, %r720;
	ld.global.u32 	%r721, [%rd7+104];
	xor.b32  	%r1036, %r1036, %r721;
	ld.global.u32 	%r722, [%rd7+108];
	xor.b32  	%r1035, %r1035, %r722;
	ld.global.u32 	%r723, [%rd7+112];
	xor.b32  	%r1034, %r1034, %r723;
	ld.global.u32 	%r724, [%rd7+116];
	xor.b32  	%r941, %r941, %r724;
$L__BB0_55:
	and.b32  	%r726, %r681, 64;
	setp.eq.s32 	%p32, %r726, 0;
	@%p32 bra 	$L__BB0_57;
	ld.global.u32 	%r727, [%rd7+120];
	xor.b32  	%r945, %r945, %r727;
	ld.global.u32 	%r728, [%rd7+124];
	xor.b32  	%r1036, %r1036, %r728;
	ld.global.u32 	%r729, [%rd7+128];
	xor.b32  	%r1035, %r1035, %r729;
	ld.global.u32 	%r730, [%rd7+132];
	xor.b32  	%r1034, %r1034, %r730;
	ld.global.u32 	%r731, [%rd7+136];
	xor.b32  	%r941, %r941, %r731;
$L__BB0_57:
	and.b32  	%r733, %r681, 128;
	setp.eq.s32 	%p33, %r733, 0;
	@%p33 bra 	$L__BB0_59;
	ld.global.u32 	%r734, [%rd7+140];
	xor.b32  	%r945, %r945, %r734;
	ld.global.u32 	%r735, [%rd7+144];
	xor.b32  	%r1036, %r1036, %r735;
	ld.global.u32 	%r736, [%rd7+148];
	xor.b32  	%r1035, %r1035, %r736;
	ld.global.u32 	%r737, [%rd7+152];
	xor.b32  	%r1034, %r1034, %r737;
	ld.global.u32 	%r738, [%rd7+156];
	xor.b32  	%r941, %r941, %r738;
$L__BB0_59:
	and.b32  	%r740, %r681, 256;
	setp.eq.s32 	%p34, %r740, 0;
	@%p34 bra 	$L__BB0_61;
	ld.global.u32 	%r741, [%rd7+160];
	xor.b32  	%r945, %r945, %r741;
	ld.global.u32 	%r742, [%rd7+164];
	xor.b32  	%r1036, %r1036, %r742;
	ld.global.u32 	%r743, [%rd7+168];
	xor.b32  	%r1035, %r1035, %r743;
	ld.global.u32 	%r744, [%rd7+172];
	xor.b32  	%r1034, %r1034, %r744;
	ld.global.u32 	%r745, [%rd7+176];
	xor.b32  	%r941, %r941, %r745;
$L__BB0_61:
	and.b32  	%r747, %r681, 512;
	setp.eq.s32 	%p35, %r747, 0;
	@%p35 bra 	$L__BB0_63;
	ld.global.u32 	%r748, [%rd7+180];
	xor.b32  	%r945, %r945, %r748;
	ld.global.u32 	%r749, [%rd7+184];
	xor.b32  	%r1036, %r1036, %r749;
	ld.global.u32 	%r750, [%rd7+188];
	xor.b32  	%r1035, %r1035, %r750;
	ld.global.u32 	%r751, [%rd7+192];
	xor.b32  	%r1034, %r1034, %r751;
	ld.global.u32 	%r752, [%rd7+196];
	xor.b32  	%r941, %r941, %r752;
$L__BB0_63:
	and.b32  	%r754, %r681, 1024;
	setp.eq.s32 	%p36, %r754, 0;
	@%p36 bra 	$L__BB0_65;
	ld.global.u32 	%r755, [%rd7+200];
	xor.b32  	%r945, %r945, %r755;
	ld.global.u32 	%r756, [%rd7+204];
	xor.b32  	%r1036, %r1036, %r756;
	ld.global.u32 	%r757, [%rd7+208];
	xor.b32  	%r1035, %r1035, %r757;
	ld.global.u32 	%r758, [%rd7+212];
	xor.b32  	%r1034, %r1034, %r758;
	ld.global.u32 	%r759, [%rd7+216];
	xor.b32  	%r941, %r941, %r759;
$L__BB0_65:
	and.b32  	%r761, %r681, 2048;
	setp.eq.s32 	%p37, %r761, 0;
	@%p37 bra 	$L__BB0_67;
	ld.global.u32 	%r762, [%rd7+220];
	xor.b32  	%r945, %r945, %r762;
	ld.global.u32 	%r763, [%rd7+224];
	xor.b32  	%r1036, %r1036, %r763;
	ld.global.u32 	%r764, [%rd7+228];
	xor.b32  	%r1035, %r1035, %r764;
	ld.global.u32 	%r765, [%rd7+232];
	xor.b32  	%r1034, %r1034, %r765;
	ld.global.u32 	%r766, [%rd7+236];
	xor.b32  	%r941, %r941, %r766;
$L__BB0_67:
	and.b32  	%r768, %r681, 4096;
	setp.eq.s32 	%p38, %r768, 0;
	@%p38 bra 	$L__BB0_69;
	ld.global.u32 	%r769, [%rd7+240];
	xor.b32  	%r945, %r945, %r769;
	ld.global.u32 	%r770, [%rd7+244];
	xor.b32  	%r1036, %r1036, %r770;
	ld.global.u32 	%r771, [%rd7+248];
	xor.b32  	%r1035, %r1035, %r771;
	ld.global.u32 	%r772, [%rd7+252];
	xor.b32  	%r1034, %r1034, %r772;
	ld.global.u32 	%r773, [%rd7+256];
	xor.b32  	%r941, %r941, %r773;
$L__BB0_69:
	and.b32  	%r775, %r681, 8192;
	setp.eq.s32 	%p39, %r775, 0;
	@%p39 bra 	$L__BB0_71;
	ld.global.u32 	%r776, [%rd7+260];
	xor.b32  	%r945, %r945, %r776;
	ld.global.u32 	%r777, [%rd7+264];
	xor.b32  	%r1036, %r1036, %r777;
	ld.global.u32 	%r778, [%rd7+268];
	xor.b32  	%r1035, %r1035, %r778;
	ld.global.u32 	%r779, [%rd7+272];
	xor.b32  	%r1034, %r1034, %r779;
	ld.global.u32 	%r780, [%rd7+276];
	xor.b32  	%r941, %r941, %r780;
$L__BB0_71:
	and.b32  	%r782, %r681, 16384;
	setp.eq.s32 	%p40, %r782, 0;
	@%p40 bra 	$L__BB0_73;
	ld.global.u32 	%r783, [%rd7+280];
	xor.b32  	%r945, %r945, %r783;
	ld.global.u32 	%r784, [%rd7+284];
	xor.b32  	%r1036, %r1036, %r784;
	ld.global.u32 	%r785, [%rd7+288];
	xor.b32  	%r1035, %r1035, %r785;
	ld.global.u32 	%r786, [%rd7+292];
	xor.b32  	%r1034, %r1034, %r786;
	ld.global.u32 	%r787, [%rd7+296];
	xor.b32  	%r941, %r941, %r787;
$L__BB0_73:
	and.b32  	%r789, %r681, 32768;
	setp.eq.s32 	%p41, %r789, 0;
	@%p41 bra 	$L__BB0_75;
	ld.global.u32 	%r790, [%rd7+300];
	xor.b32  	%r945, %r945, %r790;
	ld.global.u32 	%r791, [%rd7+304];
	xor.b32  	%r1036, %r1036, %r791;
	ld.global.u32 	%r792, [%rd7+308];
	xor.b32  	%r1035, %r1035, %r792;
	ld.global.u32 	%r793, [%rd7+312];
	xor.b32  	%r1034, %r1034, %r793;
	ld.global.u32 	%r794, [%rd7+316];
	xor.b32  	%r941, %r941, %r794;
$L__BB0_75:
	add.s32 	%r1032, %r1032, 16;
	setp.ne.s32 	%p42, %r1032, 32;
	@%p42 bra 	$L__BB0_43;
	mad.lo.s32 	%r795, %r1026, -31, %r191;
	add.s32 	%r1026, %r795, 1;
	setp.ne.s32 	%p43, %r1026, 5;
	@%p43 bra 	$L__BB0_42;
	st.local.u32 	[%rd1+4], %r945;
	st.local.v2.u32 	[%rd1+8], {%r1036, %r1035};
	st.local.v2.u32 	[%rd1+16], {%r1034, %r941};
	setp.ne.s64 	%p44, %rd4, 3;
	@%p44 bra 	$L__BB0_115;
	mov.b32 	%r941, 0;
	mov.u32 	%r1126, %r941;
	mov.u32 	%r1127, %r941;
	mov.u32 	%r1128, %r941;
	mov.u32 	%r945, %r941;
	mov.u32 	%r1118, %r941;
$L__BB0_79:
	mul.wide.u32 	%rd20, %r1118, 4;
	add.s64 	%rd21, %rd1, %rd20;
	ld.local.u32 	%r366, [%rd21+4];
	shl.b32 	%r367, %r1118, 5;
	mov.b32 	%r1124, 0;
$L__BB0_80:
	.pragma "nounroll";
	shr.u32 	%r798, %r366, %r1124;
	and.b32  	%r799, %r798, 1;
	setp.eq.b32 	%p45, %r799, 1;
	not.pred 	%p46, %p45;
	add.s32 	%r800, %r367, %r1124;
	mul.lo.s32 	%r801, %r800, 5;
	mul.wide.u32 	%rd22, %r801, 4;
	add.s64 	%rd8, %rd5, %rd22;
	@%p46 bra 	$L__BB0_82;
	ld.global.u32 	%r802, [%rd8];
	xor.b32  	%r945, %r945, %r802;
	ld.global.u32 	%r803, [%rd8+4];
	xor.b32  	%r1128, %r1128, %r803;
	ld.global.u32 	%r804, [%rd8+8];
	xor.b32  	%r1127, %r1127, %r804;
	ld.global.u32 	%r805, [%rd8+12];
	xor.b32  	%r1126, %r1126, %r805;
	ld.global.u32 	%r806, [%rd8+16];
	xor.b32  	%r941, %r941, %r806;
$L__BB0_82:
	and.b32  	%r808, %r798, 2;
	setp.eq.s32 	%p47, %r808, 0;
	@%p47 bra 	$L__BB0_84;
	ld.global.u32 	%r809, [%rd8+20];
	xor.b32  	%r945, %r945, %r809;
	ld.global.u32 	%r810, [%rd8+24];
	xor.b32  	%r1128, %r1128, %r810;
	ld.global.u32 	%r811, [%rd8+28];
	xor.b32  	%r1127, %r1127, %r811;
	ld.global.u32 	%r812, [%rd8+32];
	xor.b32  	%r1126, %r1126, %r812;
	ld.global.u32 	%r813, [%rd8+36];
	xor.b32  	%r941, %r941, %r813;
$L__BB0_84:
	and.b32  	%r815, %r798, 4;
	setp.eq.s32 	%p48, %r815, 0;
	@%p48 bra 	$L__BB0_86;
	ld.global.u32 	%r816, [%rd8+40];
	xor.b32  	%r945, %r945, %r816;
	ld.global.u32 	%r817, [%rd8+44];
	xor.b32  	%r1128, %r1128, %r817;
	ld.global.u32 	%r818, [%rd8+48];
	xor.b32  	%r1127, %r1127, %r818;
	ld.global.u32 	%r819, [%rd8+52];
	xor.b32  	%r1126, %r1126, %r819;
	ld.global.u32 	%r820, [%rd8+56];
	xor.b32  	%r941, %r941, %r820;
$L__BB0_86:
	and.b32  	%r822, %r798, 8;
	setp.eq.s32 	%p49, %r822, 0;
	@%p49 bra 	$L__BB0_88;
	ld.global.u32 	%r823, [%rd8+60];
	xor.b32  	%r945, %r945, %r823;
	ld.global.u32 	%r824, [%rd8+64];
	xor.b32  	%r1128, %r1128, %r824;
	ld.global.u32 	%r825, [%rd8+68];
	xor.b32  	%r1127, %r1127, %r825;
	ld.global.u32 	%r826, [%rd8+72];
	xor.b32  	%r1126, %r1126, %r826;
	ld.global.u32 	%r827, [%rd8+76];
	xor.b32  	%r941, %r941, %r827;
$L__BB0_88:
	and.b32  	%r829, %r798, 16;
	setp.eq.s32 	%p50, %r829, 0;
	@%p50 bra 	$L__BB0_90;
	ld.global.u32 	%r830, [%rd8+80];
	xor.b32  	%r945, %r945, %r830;
	ld.global.u32 	%r831, [%rd8+84];
	xor.b32  	%r1128, %r1128, %r831;
	ld.global.u32 	%r832, [%rd8+88];
	xor.b32  	%r1127, %r1127, %r832;
	ld.global.u32 	%r833, [%rd8+92];
	xor.b32  	%r1126, %r1126, %r833;
	ld.global.u32 	%r834, [%rd8+96];
	xor.b32  	%r941, %r941, %r834;
$L__BB0_90:
	and.b32  	%r836, %r798, 32;
	setp.eq.s32 	%p51, %r836, 0;
	@%p51 bra 	$L__BB0_92;
	ld.global.u32 	%r837, [%rd8+100];
	xor.b32  	%r945, %r945, %r837;
	ld.global.u32 	%r838, [%rd8+104];
	xor.b32  	%r1128, %r1128, %r838;
	ld.global.u32 	%r839, [%rd8+108];
	xor.b32  	%r1127, %r1127, %r839;
	ld.global.u32 	%r840, [%rd8+112];
	xor.b32  	%r1126, %r1126, %r840;
	ld.global.u32 	%r841, [%rd8+116];
	xor.b32  	%r941, %r941, %r841;
$L__BB0_92:
	and.b32  	%r843, %r798, 64;
	setp.eq.s32 	%p52, %r843, 0;
	@%p52 bra 	$L__BB0_94;
	ld.global.u32 	%r844, [%rd8+120];
	xor.b32  	%r945, %r945, %r844;
	ld.global.u32 	%r845, [%rd8+124];
	xor.b32  	%r1128, %r1128, %r845;
	ld.global.u32 	%r846, [%rd8+128];
	xor.b32  	%r1127, %r1127, %r846;
	ld.global.u32 	%r847, [%rd8+132];
	xor.b32  	%r1126, %r1126, %r847;
	ld.global.u32 	%r848, [%rd8+136];
	xor.b32  	%r941, %r941, %r848;
$L__BB0_94:
	and.b32  	%r850, %r798, 128;
	setp.eq.s32 	%p53, %r850, 0;
	@%p53 bra 	$L__BB0_96;
	ld.global.u32 	%r851, [%rd8+140];
	xor.b32  	%r945, %r945, %r851;
	ld.global.u32 	%r852, [%rd8+144];
	xor.b32  	%r1128, %r1128, %r852;
	ld.global.u32 	%r853, [%rd8+148];
	xor.b32  	%r1127, %r1127, %r853;
	ld.global.u32 	%r854, [%rd8+152];
	xor.b32  	%r1126, %r1126, %r854;
	ld.global.u32 	%r855, [%rd8+156];
	xor.b32  	%r941, %r941, %r855;
$L__BB0_96:
	and.b32  	%r857, %r798, 256;
	setp.eq.s32 	%p54, %r857, 0;
	@%p54 bra 	$L__BB0_98;
	ld.global.u32 	%r858, [%rd8+160];
	xor.b32  	%r945, %r945, %r858;
	ld.global.u32 	%r859, [%rd8+164];
	xor.b32  	%r1128, %r1128, %r859;
	ld.global.u32 	%r860, [%rd8+168];
	xor.b32  	%r1127, %r1127, %r860;
	ld.global.u32 	%r861, [%rd8+172];
	xor.b32  	%r1126, %r1126, %r861;
	ld.global.u32 	%r862, [%rd8+176];
	xor.b32  	%r941, %r941, %r862;
$L__BB0_98:
	and.b32  	%r864, %r798, 512;
	setp.eq.s32 	%p55, %r864, 0;
	@%p55 bra 	$L__BB0_100;
	ld.global.u32 	%r865, [%rd8+180];
	xor.b32  	%r945, %r945, %r865;
	ld.global.u32 	%r866, [%rd8+184];
	xor.b32  	%r1128, %r1128, %r866;
	ld.global.u32 	%r867, [%rd8+188];
	xor.b32  	%r1127, %r1127, %r867;
	ld.global.u32 	%r868, [%rd8+192];
	xor.b32  	%r1126, %r1126, %r868;
	ld.global.u32 	%r869, [%rd8+196];
	xor.b32  	%r941, %r941, %r869;
$L__BB0_100:
	and.b32  	%r871, %r798, 1024;
	setp.eq.s32 	%p56, %r871, 0;
	@%p56 bra 	$L__BB0_102;
	ld.global.u32 	%r872, [%rd8+200];
	xor.b32  	%r945, %r945, %r872;
	ld.global.u32 	%r873, [%rd8+204];
	xor.b32  	%r1128, %r1128, %r873;
	ld.global.u32 	%r874, [%rd8+208];
	xor.b32  	%r1127, %r1127, %r874;
	ld.global.u32 	%r875, [%rd8+212];
	xor.b32  	%r1126, %r1126, %r875;
	ld.global.u32 	%r876, [%rd8+216];
	xor.b32  	%r941, %r941, %r876;
$L__BB0_102:
	and.b32  	%r878, %r798, 2048;
	setp.eq.s32 	%p57, %r878, 0;
	@%p57 bra 	$L__BB0_104;
	ld.global.u32 	%r879, [%rd8+220];
	xor.b32  	%r945, %r945, %r879;
	ld.global.u32 	%r880, [%rd8+224];
	xor.b32  	%r1128, %r1128, %r880;
	ld.global.u32 	%r881, [%rd8+228];
	xor.b32  	%r1127, %r1127, %r881;
	ld.global.u32 	%r882, [%rd8+232];
	xor.b32  	%r1126, %r1126, %r882;
	ld.global.u32 	%r883, [%rd8+236];
	xor.b32  	%r941, %r941, %r883;
$L__BB0_104:
	and.b32  	%r885, %r798, 4096;
	setp.eq.s32 	%p58, %r885, 0;
	@%p58 bra 	$L__BB0_106;
	ld.global.u32 	%r886, [%rd8+240];
	xor.b32  	%r945, %r945, %r886;
	ld.global.u32 	%r887, [%rd8+244];
	xor.b32  	%r1128, %r1128, %r887;
	ld.global.u32 	%r888, [%rd8+248];
	xor.b32  	%r1127, %r1127, %r888;
	ld.global.u32 	%r889, [%rd8+252];
	xor.b32  	%r1126, %r1126, %r889;
	ld.global.u32 	%r890, [%rd8+256];
	xor.b32  	%r941, %r941, %r890;
$L__BB0_106:
	and.b32  	%r892, %r798, 8192;
	setp.eq.s32 	%p59, %r892, 0;
	@%p59 bra 	$L__BB0_108;
	ld.global.u32 	%r893, [%rd8+260];
	xor.b32  	%r945, %r945, %r893;
	ld.global.u32 	%r894, [%rd8+264];
	xor.b32  	%r1128, %r1128, %r894;
	ld.global.u32 	%r895, [%rd8+268];
	xor.b32  	%r1127, %r1127, %r895;
	ld.global.u32 	%r896, [%rd8+272];
	xor.b32  	%r1126, %r1126, %r896;
	ld.global.u32 	%r897, [%rd8+276];
	xor.b32  	%r941, %r941, %r897;
$L__BB0_108:
	and.b32  	%r899, %r798, 16384;
	setp.eq.s32 	%p60, %r899, 0;
	@%p60 bra 	$L__BB0_110;
	ld.global.u32 	%r900, [%rd8+280];
	xor.b32  	%r945, %r945, %r900;
	ld.global.u32 	%r901, [%rd8+284];
	xor.b32  	%r1128, %r1128, %r901;
	ld.global.u32 	%r902, [%rd8+288];
	xor.b32  	%r1127, %r1127, %r902;
	ld.global.u32 	%r903, [%rd8+292];
	xor.b32  	%r1126, %r1126, %r903;
	ld.global.u32 	%r904, [%rd8+296];
	xor.b32  	%r941, %r941, %r904;
$L__BB0_110:
	and.b32  	%r906, %r798, 32768;
	setp.eq.s32 	%p61, %r906, 0;
	@%p61 bra 	$L__BB0_112;
	ld.global.u32 	%r907, [%rd8+300];
	xor.b32  	%r945, %r945, %r907;
	ld.global.u32 	%r908, [%rd8+304];
	xor.b32  	%r1128, %r1128, %r908;
	ld.global.u32 	%r909, [%rd8+308];
	xor.b32  	%r1127, %r1127, %r909;
	ld.global.u32 	%r910, [%rd8+312];
	xor.b32  	%r1126, %r1126, %r910;
	ld.global.u32 	%r911, [%rd8+316];
	xor.b32  	%r941, %r941, %r911;
$L__BB0_112:
	add.s32 	%r1124, %r1124, 16;
	setp.ne.s32 	%p62, %r1124, 32;
	@%p62 bra 	$L__BB0_80;
	mad.lo.s32 	%r912, %r1118, -31, %r367;
	add.s32 	%r1118, %r912, 1;
	setp.ne.s32 	%p63, %r1118, 5;
	@%p63 bra 	$L__BB0_79;
	st.local.u32 	[%rd1+4], %r945;
	st.local.v2.u32 	[%rd1+8], {%r1128, %r1127};
	st.local.v2.u32 	[%rd1+16], {%r1126, %r941};
$L__BB0_115:
	shr.u64 	%rd26, %rd3, 2;
	add.s32 	%r928, %r928, 1;
	setp.gt.u64 	%p64, %rd3, 3;
	@%p64 bra 	$L__BB0_3;
$L__BB0_116:
	shr.u32 	%r913, %r945, 2;
	xor.b32  	%r914, %r913, %r945;
	shl.b32 	%r915, %r941, 4;
	shl.b32 	%r916, %r914, 1;
	xor.b32  	%r917, %r916, %r915;
	xor.b32  	%r918, %r917, %r914;
	xor.b32  	%r919, %r918, %r941;
	add.s32 	%r920, %r2, %r919;
	add.s32 	%r921, %r920, 362437;
	mul.hi.u32 	%r922, %r921, 1374389535;
	shr.u32 	%r923, %r922, 5;
	mul.lo.s32 	%r924, %r923, 100;
	sub.s32 	%r925, %r921, %r924;
	cvt.rn.f32.u32 	%f1, %r925;
	cvta.to.global.u64 	%rd23, %rd10;
	shl.b64 	%rd24, %rd2, 2;
	add.s64 	%rd25, %rd23, %rd24;
	st.global.f32 	[%rd25], %f1;
$L__BB0_117:
	ret;

}
	// .globl	_Z17setIdentityMatrixPfi
.visible .entry _Z17setIdentityMatrixPfi(
	.param .u64 .ptr .align 1 _Z17setIdentityMatrixPfi_param_0,
	.param .u32 _Z17setIdentityMatrixPfi_param_1
)
{
	.reg .pred 	%p<3>;
	.reg .b32 	%r<10>;
	.reg .b32 	%f<2>;
	.reg .b64 	%rd<5>;

	ld.param.u64 	%rd1, [_Z17setIdentityMatrixPfi_param_0];
	ld.param.u32 	%r2, [_Z17setIdentityMatrixPfi_param_1];
	mov.u32 	%r3, %ctaid.x;
	mov.u32 	%r4, %ntid.x;
	mov.u32 	%r5, %tid.x;
	mad.lo.s32 	%r1, %r3, %r4, %r5;
	mul.lo.s32 	%r6, %r2, %r2;
	setp.ge.s32 	%p1, %r1, %r6;
	@%p1 bra 	$L__BB1_2;
	cvta.to.global.u64 	%rd2, %rd1;
	div.s32 	%r7, %r1, %r2;
	mul.lo.s32 	%r8, %r7, %r2;
	sub.s32 	%r9, %r1, %r8;
	setp.eq.s32 	%p2, %r7, %r9;
	selp.f32 	%f1, 0f3F800000, 0f00000000, %p2;
	mul.wide.s32 	%rd3, %r1, 4;
	add.s64 	%rd4, %rd2, %rd3;
	st.global.f32 	[%rd4], %f1;
$L__BB1_2:
	ret;

}


// ===== COMPILED SASS (sm_100) =====

	.target	sm_100

	.elftype	@"ET_EXEC"


//--------------------- .note.nv.tkinfo           --------------------------
	.section	.note.nv.tkinfo,"",@"SHT_NOTE"
	.sectionflags	@"SHF_NOTE_NV_TKINFO"
	.tkinfo
        /*0018*/ 	.word	0x00000002
        /*0030*/ 	.string	""
        /*0030*/ 	.string	"ptxas"
        /*0030*/ 	.string	"Cuda compilation tools, release 13.0, V13.0.88"
        /*0030*/ 	.string	"Build cuda_13.0.r13.0/compiler.36424714_0"
        /*0030*/ 	.string	"-arch sm_100 -m 64 "



//--------------------- .note.nv.cuinfo           --------------------------
	.section	.note.nv.cuinfo,"",@"SHT_NOTE"
	.sectionflags	@"SHF_NOTE_NV_CUINFO"
        /*0018*/ 	.short	0x0002
        /*001a*/ 	.short	0x0064
        /*001c*/ 	.short	0x0082
	.zero		2


//--------------------- .nv.info                  --------------------------
	.section	.nv.info,"",@"SHT_CUDA_INFO"
	.align	4


	//----- nvinfo : EIATTR_REGCOUNT
	.align		4
        /*0000*/ 	.byte	0x04, 0x2f
        /*0002*/ 	.short	(.L_10 - .L_9)
	.align		4
.L_9:
        /*0004*/ 	.word	index@(_Z16initializeMatrixPfii)
        /*0008*/ 	.word	0x0000001f


	//----- nvinfo : EIATTR_FRAME_SIZE
	.align		4
.L_10:
        /*000c*/ 	.byte	0x04, 0x11
        /*000e*/ 	.short	(.L_12 - .L_11)
	.align		4
.L_11:
        /*0010*/ 	.word	index@(_Z16initializeMatrixPfii)
        /*0014*/ 	.word	0x00000030


	//----- nvinfo : EIATTR_REGCOUNT
	.align		4
.L_12:
        /*0018*/ 	.byte	0x04, 0x2f
        /*001a*/ 	.short	(.L_14 - .L_13)
	.align		4
.L_13:
        /*001c*/ 	.word	index@(_Z17setIdentityMatrixPfi)
        /*0020*/ 	.word	0x0000000c


	//----- nvinfo : EIATTR_FRAME_SIZE
	.align		4
.L_14:
        /*0024*/ 	.byte	0x04, 0x11
        /*0026*/ 	.short	(.L_16 - .L_15)
	.align		4
.L_15:
        /*0028*/ 	.word	index@(_Z17setIdentityMatrixPfi)
        /*002c*/ 	.word	0x00000000


	//----- nvinfo : EIATTR_MIN_STACK_SIZE
	.align		4
.L_16:
        /*0030*/ 	.byte	0x04, 0x12
        /*0032*/ 	.short	(.L_18 - .L_17)
	.align		4
.L_17:
        /*0034*/ 	.word	index@(_Z17setIdentityMatrixPfi)
        /*0038*/ 	.word	0x00000000


	//----- nvinfo : EIATTR_MIN_STACK_SIZE
	.align		4
.L_18:
        /*003c*/ 	.byte	0x04, 0x12
        /*003e*/ 	.short	(.L_20 - .L_19)
	.align		4
.L_19:
        /*0040*/ 	.word	index@(_Z16initializeMatrixPfii)
        /*0044*/ 	.word	0x00000030
.L_20:


//--------------------- .nv.compat                --------------------------
	.section	.nv.compat,"",@"SHT_CUDA_COMPAT_INFO"
	.align	4
        /*0000*/ 	.byte	0x02, 0x09, 0x00, 0x00, 0x02, 0x02, 0x01, 0x00, 0x02, 0x05, 0x05, 0x00, 0x03, 0x07, 0x01, 0x01
        /*0010*/ 	.byte	0x02, 0x03, 0x00, 0x00, 0x02, 0x06, 0x01, 0x00, 0x04, 0x0b, 0x08, 0x00, 0x09, 0x00, 0x00, 0x00
        /*0020*/ 	.byte	0x00, 0x00, 0x00, 0x00


//--------------------- .nv.info._Z17setIdentityMatrixPfi --------------------------
	.section	.nv.info._Z17setIdentityMatrixPfi,"",@"SHT_CUDA_INFO"
	.sectionflags	@""
	.align	4


	//----- nvinfo : EIATTR_CUDA_API_VERSION
	.align		4
        /*0000*/ 	.byte	0x04, 0x37
        /*0002*/ 	.short	(.L_22 - .L_21)
.L_21:
        /*0004*/ 	.word	0x00000082


	//----- nvinfo : EIATTR_KPARAM_INFO
	.align		4
.L_22:
        /*0008*/ 	.byte	0x04, 0x17
        /*000a*/ 	.short	(.L_24 - .L_23)
.L_23:
        /*000c*/ 	.word	0x00000000
        /*0010*/ 	.short	0x0001
        /*0012*/ 	.short	0x0008
        /*0014*/ 	.byte	0x00, 0xf0, 0x11, 0x00


	//----- nvinfo : EIATTR_KPARAM_INFO
	.align		4
.L_24:
        /*0018*/ 	.byte	0x04, 0x17
        /*001a*/ 	.short	(.L_26 - .L_25)
.L_25:
        /*001c*/ 	.word	0x00000000
        /*0020*/ 	.short	0x0000
        /*0022*/ 	.short	0x0000
        /*0024*/ 	.byte	0x00, 0xf5, 0x21, 0x00


	//----- nvinfo : EIATTR_SPARSE_MMA_MASK
	.align		4
.L_26:
        /*0028*/ 	.byte	0x03, 0x50
        /*002a*/ 	.short	0x0000


	//----- nvinfo : EIATTR_MAXREG_COUNT
	.align		4
        /*002c*/ 	.byte	0x03, 0x1b
        /*002e*/ 	.short	0x00ff


	//----- nvinfo : EIATTR_MERCURY_ISA_VERSION
	.align		4
        /*0030*/ 	.byte	0x03, 0x5f
        /*0032*/ 	.short	0x0101


	//----- nvinfo : EIATTR_VRC_CTA_INIT_COUNT
	.align		4
        /*0034*/ 	.byte	0x02, 0x4a
	.zero		1
	.zero		1


	//----- nvinfo : EIATTR_EXIT_INSTR_OFFSETS
	.align		4
        /*0038*/ 	.byte	0x04, 0x1c
        /*003a*/ 	.short	(.L_28 - .L_27)


	//   ....[0]....
.L_27:
        /*003c*/ 	.word	0x00000080


	//   ....[1]....
        /*0040*/ 	.word	0x00000290


	//----- nvinfo : EIATTR_CBANK_PARAM_SIZE
	.align		4
.L_28:
        /*0044*/ 	.byte	0x03, 0x19
        /*0046*/ 	.short	0x000c


	//----- nvinfo : EIATTR_PARAM_CBANK
	.align		4
        /*0048*/ 	.byte	0x04, 0x0a
        /*004a*/ 	.short	(.L_30 - .L_29)
	.align		4
.L_29:
        /*004c*/ 	.word	index@(.nv.constant0._Z17setIdentityMatrixPfi)
        /*0050*/ 	.short	0x0380
        /*0052*/ 	.short	0x000c


	//----- nvinfo : EIATTR_SW_WAR
	.align		4
.L_30:
        /*0054*/ 	.byte	0x04, 0x36
        /*0056*/ 	.short	(.L_32 - .L_31)
.L_31:
        /*0058*/ 	.word	0x00000008
.L_32:


//--------------------- .nv.info._Z16initializeMatrixPfii --------------------------
	.section	.nv.info._Z16initializeMatrixPfii,"",@"SHT_CUDA_INFO"
	.sectionflags	@""
	.align	4


	//----- nvinfo : EIATTR_CUDA_API_VERSION
	.align		4
        /*0000*/ 	.byte	0x04, 0x37
        /*0002*/ 	.short	(.L_34 - .L_33)
.L_33:
        /*0004*/ 	.word	0x00000082


	//----- nvinfo : EIATTR_KPARAM_INFO
	.align		4
.L_34:
        /*0008*/ 	.byte	0x04, 0x17
        /*000a*/ 	.short	(.L_36 - .L_35)
.L_35:
        /*000c*/ 	.word	0x00000000
        /*0010*/ 	.short	0x0002
        /*0012*/ 	.short	0x000c
        /*0014*/ 	.byte	0x00, 0xf0, 0x11, 0x00


	//----- nvinfo : EIATTR_KPARAM_INFO
	.align		4
.L_36:
        /*0018*/ 	.byte	0x04, 0x17
        /*001a*/ 	.short	(.L_38 - .L_37)
.L_37:
        /*001c*/ 	.word	0x00000000
        /*0020*/ 	.short	0x0001
        /*0022*/ 	.short	0x0008
        /*0024*/ 	.byte	0x00, 0xf0, 0x11, 0x00


	//----- nvinfo : EIATTR_KPARAM_INFO
	.align		4
.L_38:
        /*0028*/ 	.byte	0x04, 0x17
        /*002a*/ 	.short	(.L_40 - .L_39)
.L_39:
        /*002c*/ 	.word	0x00000000
        /*0030*/ 	.short	0x0000
        /*0032*/ 	.short	0x0000
        /*0034*/ 	.byte	0x00, 0xf5, 0x21, 0x00


	//----- nvinfo : EIATTR_SPARSE_MMA_MASK
	.align		4
.L_40:
        /*0038*/ 	.byte	0x03, 0x50
        /*003a*/ 	.short	0x0000


	//----- nvinfo : EIATTR_MAXREG_COUNT
	.align		4
        /*003c*/ 	.byte	0x03, 0x1b
        /*003e*/ 	.short	0x00ff


	//----- nvinfo : EIATTR_MERCURY_ISA_VERSION
	.align		4
        /*0040*/ 	.byte	0x03, 0x5f
        /*0042*/ 	.short	0x0101


	//----- nvinfo : EIATTR_VRC_CTA_INIT_COUNT
	.align		4
        /*0044*/ 	.byte	0x02, 0x4a
	.zero		1
	.zero		1


	//----- nvinfo : EIATTR_EXIT_INSTR_OFFSETS
	.align		4
        /*0048*/ 	.byte	0x04, 0x1c
        /*004a*/ 	.short	(.L_42 - .L_41)


	//   ....[0]....
.L_41:
        /*004c*/ 	.word	0x000000e0


	//   ....[1]....
        /*0050*/ 	.word	0x00002890


	//----- nvinfo : EIATTR_CRS_STACK_SIZE
	.align		4
.L_42:
        /*0054*/ 	.byte	0x04, 0x1e
        /*0056*/ 	.short	(.L_44 - .L_43)
.L_43:
        /*0058*/ 	.word	0x00000000


	//----- nvinfo : EIATTR_CBANK_PARAM_SIZE
	.align		4
.L_44:
        /*005c*/ 	.byte	0x03, 0x19
        /*005e*/ 	.short	0x0010


	//----- nvinfo : EIATTR_PARAM_CBANK
	.align		4
        /*0060*/ 	.byte	0x04, 0x0a
        /*0062*/ 	.short	(.L_46 - .L_45)
	.align		4
.L_45:
        /*0064*/ 	.word	index@(.nv.constant0._Z16initializeMatrixPfii)
        /*0068*/ 	.short	0x0380
        /*006a*/ 	.short	0x0010


	//----- nvinfo : EIATTR_SW_WAR
	.align		4
.L_46:
        /*006c*/ 	.byte	0x04, 0x36
        /*006e*/ 	.short	(.L_48 - .L_47)
.L_47:
        /*0070*/ 	.word	0x00000008
.L_48:


//--------------------- .nv.callgraph             --------------------------
	.section	.nv.callgraph,"",@"SHT_CUDA_CALLGRAPH"
	.align	4
	.sectionentsize	8
	.align		4
        /*0000*/ 	.word	0x00000000
	.align		4
        /*0004*/ 	.word	0xffffffff
	.align		4
        /*0008*/ 	.word	0x00000000
	.align		4
        /*000c*/ 	.word	0xfffffffe
	.align		4
        /*0010*/ 	.word	0x00000000
	.align		4
        /*0014*/ 	.word	0xfffffffd
	.align		4
        /*0018*/ 	.word	0x00000000
	.align		4
        /*001c*/ 	.word	0xfffffffc


//--------------------- .nv.constant4             --------------------------
	.section	.nv.constant4,"a",@progbits
	.align	8
	.align		8
.nv.constant4:
        /*0000*/ 	.dword	precalc_xorwow_matrix
	.align		8
        /*0008*/ 	.dword	precalc_xorwow_offset_matrix
	.align		8
        /*0010*/ 	.dword	mrg32k3aM1
	.align		8
        /*0018*/ 	.dword	mrg32k3aM2
	.align		8
        /*0020*/ 	.dword	mrg32k3aM1SubSeq
	.align		8
        /*0028*/ 	.dword	mrg32k3aM2SubSeq
	.align		8
        /*0030*/ 	.dword	mrg32k3aM1Seq
	.align		8
        /*0038*/ 	.dword	mrg32k3aM2Seq


//--------------------- .nv.constant3             --------------------------
	.section	.nv.constant3,"a",@progbits
	.align	8
.nv.constant3:
	.type		__cr_lgamma_table,@object
	.size		__cr_lgamma_table,(.L_8 - __cr_lgamma_table)
__cr_lgamma_table:
        /*0000*/ 	.byte	0x00, 0x00, 0x00, 0x00, 0x00, 0x00, 0x00, 0x00, 0x00, 0x00, 0x00, 0x00, 0x00, 0x00, 0x00, 0x00
        /*0010*/ 	.byte	0xef, 0x39, 0xfa, 0xfe, 0x42, 0x2e, 0xe6, 0x3f, 0x02, 0x20, 0x2a, 0xfa, 0x0b, 0xab, 0xfc, 0x3f
        /*0020*/ 	.byte	0xf9, 0x2c, 0x92, 0x7c, 0xa7, 0x6c, 0x09, 0x40, 0xc9, 0x79, 0x44, 0x3c, 0x64, 0x26, 0x13, 0x40
        /*0030*/ 	.byte	0xca, 0x01, 0xcf, 0x3a, 0x27, 0x51, 0x1a, 0x40, 0x30, 0xcc, 0x2d, 0xf3, 0xe1, 0x0c, 0x21, 0x40
        /*0040*/ 	.byte	0x0d, 0xb7, 0xfc, 0x82, 0x8e, 0x35, 0x25, 0x40
.L_8:


//--------------------- .text._Z17setIdentityMatrixPfi --------------------------
	.section	.text._Z17setIdentityMatrixPfi,"ax",@progbits
	.align	128
        .global         _Z17setIdentityMatrixPfi
        .type           _Z17setIdentityMatrixPfi,@function
        .size           _Z17setIdentityMatrixPfi,(.L_x_13 - _Z17setIdentityMatrixPfi)
        .other          _Z17setIdentityMatrixPfi,@"STO_CUDA_ENTRY STV_DEFAULT"
_Z17setIdentityMatrixPfi:
.text._Z17setIdentityMatrixPfi:
[----:B------:R-:W-:Y:S01]  /*0000*/  LDC R1, c[0x0][0x37c] ;  /* 0x0000df00ff017b82 */ /* 0x000fe20000000800 */
[----:B------:R-:W0:Y:S07]  /*0010*/  S2R R0, SR_TID.X ;  /* 0x0000000000007919 */ /* 0x000e2e0000002100 */
[----:B------:R-:W0:Y:S08]  /*0020*/  S2UR UR4, SR_CTAID.X ;  /* 0x00000000000479c3 */ /* 0x000e300000002500 */
[----:B------:R-:W0:Y:S08]  /*0030*/  LDC R5, c[0x0][0x360] ;  /* 0x0000d800ff057b82 */ /* 0x000e300000000800 */
[----:B------:R-:W1:Y:S01]  /*0040*/  LDC R4, c[0x0][0x388] ;  /* 0x0000e200ff047b82 */ /* 0x000e620000000800 */
[----:B0-----:R-:W-:-:S02]  /*0050*/  IMAD R5, R5, UR4, R0 ;  /* 0x0000000405057c24 */ /* 0x001fc4000f8e0200 */
[----:B-1----:R-:W-:-:S05]  /*0060*/  IMAD R0, R4, R4, RZ ;  /* 0x0000000404007224 */ /* 0x002fca00078e02ff */
[----:B------:R-:W-:-:S13]  /*0070*/  ISETP.GE.AND P0, PT, R5, R0, PT ;  /* 0x000000000500720c */ /* 0x000fda0003f06270 */
[----:B------:R-:W-:Y:S05]  /*0080*/  @P0 EXIT ;  /* 0x000000000000094d */ /* 0x000fea0003800000 */
[----:B------:R-:W-:Y:S01]  /*0090*/  IABS R7, R4 ;  /* 0x0000000400077213 */ /* 0x000fe20000000000 */
[----:B------:R-:W0:Y:S03]  /*00a0*/  LDCU.64 UR4, c[0x0][0x358] ;  /* 0x00006b00ff0477ac */ /* 0x000e260008000a00 */
[----:B------:R-:W1:Y:S08]  /*00b0*/  I2F.RP R0, R7 ;  /* 0x0000000700007306 */ /* 0x000e700000209400 */
[----:B-1----:R-:W1:Y:S02]  /*00c0*/  MUFU.RCP R0, R0 ;  /* 0x0000000000007308 */ /* 0x002e640000001000 */
[----:B-1----:R-:W-:-:S06]  /*00d0*/  VIADD R2, R0, 0xffffffe ;  /* 0x0ffffffe00027836 */ /* 0x002fcc0000000000 */
[----:B------:R1:W2:Y:S02]  /*00e0*/  F2I.FTZ.U32.TRUNC.NTZ R3, R2 ;  /* 0x0000000200037305 */ /* 0x0002a4000021f000 */
[----:B-1----:R-:W-:Y:S02]  /*00f0*/  HFMA2 R2, -RZ, RZ, 0, 0 ;  /* 0x00000000ff027431 */ /* 0x002fe400000001ff */
[----:B--2---:R-:W-:-:S04]  /*0100*/  IMAD.MOV R6, RZ, RZ, -R3 ;  /* 0x000000ffff067224 */ /* 0x004fc800078e0a03 */
[----:B------:R-:W-:Y:S01]  /*0110*/  IMAD R9, R6, R7, RZ ;  /* 0x0000000706097224 */ /* 0x000fe200078e02ff */
[----:B------:R-:W-:-:S03]  /*0120*/  IABS R6, R5 ;  /* 0x0000000500067213 */ /* 0x000fc60000000000 */
[----:B------:R-:W-:-:S06]  /*0130*/  IMAD.HI.U32 R3, R3, R9, R2 ;  /* 0x0000000903037227 */ /* 0x000fcc00078e0002 */
[----:B------:R-:W-:-:S04]  /*0140*/  IMAD.HI.U32 R3, R3, R6, RZ ;  /* 0x0000000603037227 */ /* 0x000fc800078e00ff */
[----:B------:R-:W-:-:S04]  /*0150*/  IMAD.MOV R0, RZ, RZ, -R3 ;  /* 0x000000ffff007224 */ /* 0x000fc800078e0a03 */
[----:B------:R-:W-:-:S05]  /*0160*/  IMAD R0, R7, R0, R6 ;  /* 0x0000000007007224 */ /* 0x000fca00078e0206 */
[----:B------:R-:W-:-:S13]  /*0170*/  ISETP.GT.U32.AND P2, PT, R7, R0, PT ;  /* 0x000000000700720c */ /* 0x000fda0003f44070 */
[-C--:B------:R-:W-:Y:S01]  /*0180*/  @!P2 IADD3 R0, PT, PT, R0, -R7.reuse, RZ ;  /* 0x800000070000a210 */ /* 0x080fe20007ffe0ff */
[----:B------:R-:W-:Y:S01]  /*0190*/  @!P2 VIADD R3, R3, 0x1 ;  /* 0x000000010303a836 */ /* 0x000fe20000000000 */
[----:B------:R-:W-:Y:S02]  /*01a0*/  ISETP.NE.AND P2, PT, R4, RZ, PT ;  /* 0x000000ff0400720c */ /* 0x000fe40003f45270 */
[----:B------:R-:W-:Y:S02]  /*01b0*/  ISETP.GE.U32.AND P0, PT, R0, R7, PT ;  /* 0x000000070000720c */ /* 0x000fe40003f06070 */
[----:B------:R-:W-:-:S04]  /*01c0*/  LOP3.LUT R0, R5, R4, RZ, 0x3c, !PT ;  /* 0x0000000405007212 */ /* 0x000fc800078e3cff */
[----:B------:R-:W-:-:S07]  /*01d0*/  ISETP.GE.AND P1, PT, R0, RZ, PT ;  /* 0x000000ff0000720c */ /* 0x000fce0003f26270 */
[----:B------:R-:W-:-:S05]  /*01e0*/  @P0 IADD3 R3, PT, PT, R3, 0x1, RZ ;  /* 0x0000000103030810 */ /* 0x000fca0007ffe0ff */
[----:B------:R-:W-:Y:S02]  /*01f0*/  IMAD.MOV.U32 R0, RZ, RZ, R3 ;  /* 0x000000ffff007224 */ /* 0x000fe400078e0003 */
[----:B------:R-:W1:Y:S03]  /*0200*/  LDC.64 R2, c[0x0][0x380] ;  /* 0x0000e000ff027b82 */ /* 0x000e660000000a00 */
[----:B------:R-:W-:Y:S02]  /*0210*/  @!P1 IADD3 R0, PT, PT, -R0, RZ, RZ ;  /* 0x000000ff00009210 */ /* 0x000fe40007ffe1ff */
[----:B------:R-:W-:-:S05]  /*0220*/  @!P2 LOP3.LUT R0, RZ, R4, RZ, 0x33, !PT ;  /* 0x00000004ff00a212 */ /* 0x000fca00078e33ff */
[----:B------:R-:W-:-:S04]  /*0230*/  IMAD.MOV R7, RZ, RZ, -R0 ;  /* 0x000000ffff077224 */ /* 0x000fc800078e0a00 */
[----:B------:R-:W-:-:S05]  /*0240*/  IMAD R7, R4, R7, R5 ;  /* 0x0000000704077224 */ /* 0x000fca00078e0205 */
[----:B------:R-:W-:Y:S01]  /*0250*/  ISETP.NE.AND P0, PT, R0, R7, PT ;  /* 0x000000070000720c */ /* 0x000fe20003f05270 */
[----:B-1----:R-:W-:-:S03]  /*0260*/  IMAD.WIDE R2, R5, 0x4, R2 ;  /* 0x0000000405027825 */ /* 0x002fc600078e0202 */
[----:B------:R-:W-:-:S05]  /*0270*/  FSEL R5, RZ, 1, P0 ;  /* 0x3f800000ff057808 */ /* 0x000fca0000000000 */
[----:B0-----:R-:W-:Y:S01]  /*0280*/  STG.E desc[UR4][R2.64], R5 ;  /* 0x0000000502007986 */ /* 0x001fe2000c101904 */
[----:B------:R-:W-:Y:S05]  /*0290*/  EXIT ;  /* 0x000000000000794d */ /* 0x000fea0003800000 */
.L_x_0:
[----:B------:R-:W-:-:S00]  /*02a0*/  BRA `(.L_x_0) ;  /* 0xfffffffc00fc7947 */ /* 0x000fc0000383ffff */
[----:B------:R-:W-:-:S00]  /*02b0*/  NOP ;  /* 0x0000000000007918 */ /* 0x000fc00000000000 */
        /* <DEDUP_REMOVED lines=12> */
.L_x_13:


//--------------------- .text._Z16initializeMatrixPfii --------------------------
	.section	.text._Z16initializeMatrixPfii,"ax",@progbits
	.align	128
        .global         _Z16initializeMatrixPfii
        .type           _Z16initializeMatrixPfii,@function
        .size           _Z16initializeMatrixPfii,(.L_x_14 - _Z16initializeMatrixPfii)
        .other          _Z16initializeMatrixPfii,@"STO_CUDA_ENTRY STV_DEFAULT"
_Z16initializeMatrixPfii:
.text._Z16initializeMatrixPfii:
[----:B------:R-:W0:Y:S01]  /*0000*/  LDC R1, c[0x0][0x37c] ;  /* 0x0000df00ff017b82 */ /* 0x000e220000000800 */
[----:B------:R-:W1:Y:S07]  /*0010*/  S2R R10, SR_TID.X ;  /* 0x00000000000a7919 */ /* 0x000e6e0000002100 */
[----:B------:R-:W1:Y:S01]  /*0020*/  S2UR UR4, SR_CTAID.X ;  /* 0x00000000000479c3 */ /* 0x000e620000002500 */
[----:B------:R-:W2:Y:S01]  /*0030*/  LDCU UR6, c[0x0][0x388] ;  /* 0x00007100ff0677ac */ /* 0x000ea20008000800 */
[----:B0-----:R-:W-:Y:S01]  /*0040*/  VIADD R1, R1, 0xffffffd0 ;  /* 0xffffffd001017836 */ /* 0x001fe20000000000 */
[----:B------:R-:W0:Y:S05]  /*0050*/  S2R R0, SR_TID.Y ;  /* 0x0000000000007919 */ /* 0x000e2a0000002200 */
[----:B------:R-:W1:Y:S08]  /*0060*/  LDC R3, c[0x0][0x360] ;  /* 0x0000d800ff037b82 */ /* 0x000e700000000800 */
[----:B------:R-:W0:Y:S08]  /*0070*/  S2UR UR5, SR_CTAID.Y ;  /* 0x00000000000579c3 */ /* 0x000e300000002600 */
[----:B------:R-:W0:Y:S01]  /*0080*/  LDC R5, c[0x0][0x364] ;  /* 0x0000d900ff057b82 */ /* 0x000e220000000800 */
[----:B-1----:R-:W-:-:S02]  /*0090*/  IMAD R10, R3, UR4, R10 ;  /* 0x00000004030a7c24 */ /* 0x002fc4000f8e020a */
[----:B0-----:R-:W-:-:S05]  /*00a0*/  IMAD R3, R5, UR5, R0 ;  /* 0x0000000505037c24 */ /* 0x001fca000f8e0200 */
[----:B------:R-:W-:Y:S01]  /*00b0*/  VIMNMX R0, PT, PT, R10, R3, !PT ;  /* 0x000000030a007248 */ /* 0x000fe20007fe0100 */
[----:B--2---:R-:W-:-:S03]  /*00c0*/  IMAD R10, R3, UR6, R10 ;  /* 0x00000006030a7c24 */ /* 0x004fc6000f8e020a */
[----:B------:R-:W-:-:S13]  /*00d0*/  ISETP.GE.AND P0, PT, R0, UR6, PT ;  /* 0x0000000600007c0c */ /* 0x000fda000bf06270 */
[----:B------:R-:W-:Y:S05]  /*00e0*/  @P0 EXIT ;  /* 0x000000000000094d */ /* 0x000fea0003800000 */
[----:B------:R-:W0:Y:S01]  /*00f0*/  LDC R2, c[0x0][0x38c] ;  /* 0x0000e300ff027b82 */ /* 0x000e220000000800 */
[----:B------:R-:W-:Y:S01]  /*0100*/  IMAD.MOV.U32 R9, RZ, RZ, -0x266e14b1 ;  /* 0xd991eb4fff097424 */ /* 0x000fe200078e00ff */
[----:B------:R-:W1:Y:S01]  /*0110*/  LDCU.64 UR6, c[0x0][0x358] ;  /* 0x00006b00ff0677ac */ /* 0x000e620008000a00 */
[----:B------:R-:W-:Y:S01]  /*0120*/  BSSY.RECONVERGENT B0, `(.L_x_1) ;  /* 0x000025f000007945 */ /* 0x000fe20003800200 */
[C---:B0-----:R-:W-:Y:S02]  /*0130*/  LOP3.LUT R0, R2.reuse, 0xaad26b49, RZ, 0x3c, !PT ;  /* 0xaad26b4902007812 */ /* 0x041fe400078e3cff */
[----:B------:R-:W-:-:S03]  /*0140*/  ISETP.GT.AND P0, PT, R2, -0x1, PT ;  /* 0xffffffff0200780c */ /* 0x000fc60003f04270 */
[----:B------:R-:W-:Y:S01]  /*0150*/  IMAD R0, R0, 0x4182bed5, RZ ;  /* 0x4182bed500007824 */ /* 0x000fe200078e02ff */
[----:B------:R-:W-:Y:S02]  /*0160*/  SEL R9, R9, 0x8bf16996, P0 ;  /* 0x8bf1699609097807 */ /* 0x000fe40000000000 */
[----:B------:R-:W-:Y:S01]  /*0170*/  ISETP.NE.AND P0, PT, R10, RZ, PT ;  /* 0x000000ff0a00720c */ /* 0x000fe20003f05270 */
[C---:B------:R-:W-:Y:S01]  /*0180*/  VIADD R5, R0.reuse, 0x583f19 ;  /* 0x00583f1900057836 */ /* 0x040fe20000000000 */
[C---:B------:R-:W-:Y:S01]  /*0190*/  LOP3.LUT R6, R0.reuse, 0x159a55e5, RZ, 0x3c, !PT ;  /* 0x159a55e500067812 */ /* 0x040fe200078e3cff */
[----:B------:R-:W-:Y:S01]  /*01a0*/  VIADD R3, R0, 0x75bcd15 ;  /* 0x075bcd1500037836 */ /* 0x000fe20000000000 */
[C---:B------:R-:W-:Y:S01]  /*01b0*/  IADD3 R2, PT, PT, R9.reuse, 0x64f0c9, R0 ;  /* 0x0064f0c909027810 */ /* 0x040fe20007ffe000 */
[C---:B------:R-:W-:Y:S01]  /*01c0*/  VIADD R7, R9.reuse, 0x1f123bb5 ;  /* 0x1f123bb509077836 */ /* 0x040fe20000000000 */
[----:B------:R-:W-:Y:S02]  /*01d0*/  LOP3.LUT R4, R9, 0x5491333, RZ, 0x3c, !PT ;  /* 0x0549133309047812 */ /* 0x000fe400078e3cff */
[----:B------:R-:W-:Y:S01]  /*01e0*/  SHF.R.S32.HI R0, RZ, 0x1f, R10 ;  /* 0x0000001fff007819 */ /* 0x000fe2000001140a */
[----:B------:R0:W-:Y:S04]  /*01f0*/  STL.64 [R1], R2 ;  /* 0x0000000201007387 */ /* 0x0001e80000100a00 */
[----:B------:R0:W-:Y:S04]  /*0200*/  STL.64 [R1+0x8], R6 ;  /* 0x0000080601007387 */ /* 0x0001e80000100a00 */
[----:B------:R0:W-:Y:S01]  /*0210*/  STL.64 [R1+0x10], R4 ;  /* 0x0000100401007387 */ /* 0x0001e20000100a00 */
[----:B-1----:R-:W-:Y:S05]  /*0220*/  @!P0 BRA `(.L_x_2) ;  /* 0x0000002400388947 */ /* 0x002fea0003800000 */
[----:B------:R-:W-:Y:S02]  /*0230*/  IMAD.MOV.U32 R13, RZ, RZ, R0 ;  /* 0x000000ffff0d7224 */ /* 0x000fe400078e0000 */
[----:B------:R-:W-:Y:S02]  /*0240*/  IMAD.MOV.U32 R11, RZ, RZ, RZ ;  /* 0x000000ffff0b7224 */ /* 0x000fe400078e00ff */
[----:B0-----:R-:W-:-:S07]  /*0250*/  IMAD.MOV.U32 R2, RZ, RZ, R10 ;  /* 0x000000ffff027224 */ /* 0x001fce00078e000a */
.L_x_11:
[----:B------:R-:W-:Y:S01]  /*0260*/  LOP3.LUT R0, R2, 0x3, RZ, 0xc0, !PT ;  /* 0x0000000302007812 */ /* 0x000fe200078ec0ff */
[----:B------:R-:W-:Y:S03]  /*0270*/  BSSY.RECONVERGENT B1, `(.L_x_3) ;  /* 0x0000243000017945 */ /* 0x000fe60003800200 */
[----:B------:R-:W-:-:S04]  /*0280*/  ISETP.NE.U32.AND P0, PT, R0, RZ, PT ;  /* 0x000000ff0000720c */ /* 0x000fc80003f05070 */
[----:B------:R-:W-:-:S13]  /*0290*/  ISETP.NE.AND.EX P0, PT, RZ, RZ, PT, P0 ;  /* 0x000000ffff00720c */ /* 0x000fda0003f05300 */
[----:B0-----:R-:W-:Y:S05]  /*02a0*/  @!P0 BRA `(.L_x_4) ;  /* 0x0000002000fc8947 */ /* 0x001fea0003800000 */
[----:B------:R-:W0:Y:S01]  /*02b0*/  LDC.64 R8, c[0x4][RZ] ;  /* 0x01000000ff087b82 */ /* 0x000e220000000a00 */
[----:B------:R-:W-:Y:S01]  /*02c0*/  IMAD.MOV.U32 R0, RZ, RZ, RZ ;  /* 0x000000ffff007224 */ /* 0x000fe200078e00ff */
[----:B------:R-:W-:Y:S02]  /*02d0*/  CS2R R4, SRZ ;  /* 0x0000000000047805 */ /* 0x000fe4000001ff00 */
[----:B------:R-:W-:Y:S01]  /*02e0*/  CS2R R6, SRZ ;  /* 0x0000000000067805 */ /* 0x000fe2000001ff00 */
[----:B------:R-:W-:Y:S02]  /*02f0*/  IMAD.MOV.U32 R3, RZ, RZ, RZ ;  /* 0x000000ffff037224 */ /* 0x000fe400078e00ff */
[----:B0-----:R-:W-:-:S07]  /*0300*/  IMAD.WIDE.U32 R8, R11, 0xc80, R8 ;  /* 0x00000c800b087825 */ /* 0x001fce00078e0008 */
.L_x_6:
[----:B------:R-:W-:-:S06]  /*0310*/  IMAD R12, R0, 0x4, R1 ;  /* 0x00000004000c7824 */ /* 0x000fcc00078e0201 */
[----:B------:R-:W5:Y:S01]  /*0320*/  LDL R12, [R12+0x4] ;  /* 0x000004000c0c7983 */ /* 0x000f620000100800 */
[----:B------:R-:W-:-:S05]  /*0330*/  UMOV UR4, URZ ;  /* 0x000000ff00047c82 */ /* 0x000fca0008000000 */
.L_x_5:
[----:B-----5:R-:W-:Y:S01]  /*0340*/  SHF.R.U32.HI R22, RZ, UR4, R12 ;  /* 0x00000004ff167c19 */ /* 0x020fe2000801160c */
[----:B------:R-:W-:-:S03]  /*0350*/  IMAD.SHL.U32 R14, R0, 0x20, RZ ;  /* 0x00000020000e7824 */ /* 0x000fc600078e00ff */
[----:B------:R-:W-:Y:S01]  /*0360*/  LOP3.LUT R15, R22, 0x1, RZ, 0xc0, !PT ;  /* 0x00000001160f7812 */ /* 0x000fe200078ec0ff */
[----:B------:R-:W-:-:S03]  /*0370*/  VIADD R14, R14, UR4 ;  /* 0x000000040e0e7c36 */ /* 0x000fc60008000000 */
[----:B------:R-:W-:Y:S01]  /*0380*/  ISETP.NE.U32.AND P0, PT, R15, 0x1, PT ;  /* 0x000000010f00780c */ /* 0x000fe20003f05070 */
[----:B------:R-:W-:-:S03]  /*0390*/  IMAD R15, R14, 0x5, RZ ;  /* 0x000000050e0f7824 */ /* 0x000fc600078e02ff */
[----:B------:R-:W-:Y:S01]  /*03a0*/  R2P PR, R22, 0x7e ;  /* 0x0000007e16007804 */ /* 0x000fe20000000000 */
[----:B------:R-:W-:-:S08]  /*03b0*/  IMAD.WIDE.U32 R14, R15, 0x4, R8 ;  /* 0x000000040f0e7825 */ /* 0x000fd000078e0008 */
[----:B------:R-:W2:Y:S04]  /*03c0*/  @!P0 LDG.E R16, desc[UR6][R14.64+0x10] ;  /* 0x000010060e108981 */ /* 0x000ea8000c1e1900 */
[----:B------:R-:W3:Y:S04]  /*03d0*/  @P1 LDG.E R18, desc[UR6][R14.64+0x24] ;  /* 0x000024060e121981 */ /* 0x000ee8000c1e1900 */
[----:B------:R-:W4:Y:S04]  /*03e0*/  @P2 LDG.E R20, desc[UR6][R14.64+0x38] ;  /* 0x000038060e142981 */ /* 0x000f28000c1e1900 */
[----:B------:R-:W4:Y:S04]  /*03f0*/  @P3 LDG.E R24, desc[UR6][R14.64+0x4c] ;  /* 0x00004c060e183981 */ /* 0x000f28000c1e1900 */
[----:B------:R-:W4:Y:S04]  /*0400*/  @P4 LDG.E R26, desc[UR6][R14.64+0x60] ;  /* 0x000060060e1a4981 */ /* 0x000f28000c1e1900 */
[----:B------:R-:W4:Y:S04]  /*0410*/  @!P0 LDG.E R17, desc[UR6][R14.64+0x4] ;  /* 0x000004060e118981 */ /* 0x000f28000c1e1900 */
[----:B------:R-:W4:Y:S04]  /*0420*/  @!P0 LDG.E R19, desc[UR6][R14.64+0xc] ;  /* 0x00000c060e138981 */ /* 0x000f28000c1e1900 */
[----:B------:R-:W4:Y:S04]  /*0430*/  @P1 LDG.E R21, desc[UR6][R14.64+0x18] ;  /* 0x000018060e151981 */ /* 0x000f28000c1e1900 */
[----:B------:R-:W4:Y:S04]  /*0440*/  @P3 LDG.E R23, desc[UR6][R14.64+0x40] ;  /* 0x000040060e173981 */ /* 0x000f28000c1e1900 */
[----:B------:R-:W4:Y:S04]  /*0450*/  @P5 LDG.E R25, desc[UR6][R14.64+0x70] ;  /* 0x000070060e195981 */ /* 0x000f28000c1e1900 */
[----:B------:R-:W4:Y:S01]  /*0460*/  @P6 LDG.E R28, desc[UR6][R14.64+0x88] ;  /* 0x000088060e1c6981 */ /* 0x000f22000c1e1900 */
[----:B--2---:R-:W-:-:S03]  /*0470*/  @!P0 LOP3.LUT R5, R5, R16, RZ, 0x3c, !PT ;  /* 0x0000001005058212 */ /* 0x004fc600078e3cff */
[----:B------:R-:W2:Y:S01]  /*0480*/  @!P0 LDG.E R16, desc[UR6][R14.64] ;  /* 0x000000060e108981 */ /* 0x000ea2000c1e1900 */
[----:B---3--:R-:W-:-:S03]  /*0490*/  @P1 LOP3.LUT R5, R5, R18, RZ, 0x3c, !PT ;  /* 0x0000001205051212 */ /* 0x008fc600078e3cff */
[----:B------:R-:W3:Y:S01]  /*04a0*/  @!P0 LDG.E R18, desc[UR6][R14.64+0x8] ;  /* 0x000008060e128981 */ /* 0x000ee2000c1e1900 */
[----:B----4-:R-:W-:-:S03]  /*04b0*/  @P2 LOP3.LUT R5, R5, R20, RZ, 0x3c, !PT ;  /* 0x0000001405052212 */ /* 0x010fc600078e3cff */
[----:B------:R-:W4:Y:S01]  /*04c0*/  @P1 LDG.E R20, desc[UR6][R14.64+0x14] ;  /* 0x000014060e141981 */ /* 0x000f22000c1e1900 */
[----:B------:R-:W-:-:S03]  /*04d0*/  @P3 LOP3.LUT R5, R5, R24, RZ, 0x3c, !PT ;  /* 0x0000001805053212 */ /* 0x000fc600078e3cff */
[----:B------:R-:W4:Y:S01]  /*04e0*/  @P5 LDG.E R24, desc[UR6][R14.64+0x74] ;  /* 0x000074060e185981 */ /* 0x000f22000c1e1900 */
[----:B------:R-:W-:-:S03]  /*04f0*/  @P4 LOP3.LUT R5, R5, R26, RZ, 0x3c, !PT ;  /* 0x0000001a05054212 */ /* 0x000fc600078e3cff */
[----:B------:R-:W4:Y:S01]  /*0500*/  @P3 LDG.E R26, desc[UR6][R14.64+0x44] ;  /* 0x000044060e1a3981 */ /* 0x000f22000c1e1900 */
[----:B------:R-:W-:-:S03]  /*0510*/  @!P0 LOP3.LUT R6, R6, R17, RZ, 0x3c, !PT ;  /* 0x0000001106068212 */ /* 0x000fc600078e3cff */
[----:B------:R-:W4:Y:S01]  /*0520*/  @P1 LDG.E R17, desc[UR6][R14.64+0x20] ;  /* 0x000020060e111981 */ /* 0x000f22000c1e1900 */
[----:B------:R-:W-:-:S03]  /*0530*/  @!P0 LOP3.LUT R4, R4, R19, RZ, 0x3c, !PT ;  /* 0x0000001304048212 */ /* 0x000fc600078e3cff */
[----:B------:R-:W4:Y:S01]  /*0540*/  @P2 LDG.E R19, desc[UR6][R14.64+0x2c] ;  /* 0x00002c060e132981 */ /* 0x000f22000c1e1900 */
[----:B------:R-:W-:-:S03]  /*0550*/  @P1 LOP3.LUT R6, R6, R21, RZ, 0x3c, !PT ;  /* 0x0000001506061212 */ /* 0x000fc600078e3cff */
[----:B------:R-:W4:Y:S01]  /*0560*/  @P2 LDG.E R21, desc[UR6][R14.64+0x34] ;  /* 0x000034060e152981 */ /* 0x000f22000c1e1900 */
[----:B--2---:R-:W-:-:S03]  /*0570*/  @!P0 LOP3.LUT R3, R3, R16, RZ, 0x3c, !PT ;  /* 0x0000001003038212 */ /* 0x004fc600078e3cff */
[----:B------:R-:W2:Y:S01]  /*0580*/  @P1 LDG.E R16, desc[UR6][R14.64+0x1c] ;  /* 0x00001c060e101981 */ /* 0x000ea2000c1e1900 */
[----:B---3--:R-:W-:-:S03]  /*0590*/  @!P0 LOP3.LUT R7, R7, R18, RZ, 0x3c, !PT ;  /* 0x0000001207078212 */ /* 0x008fc600078e3cff */
[----:B------:R-:W3:Y:S01]  /*05a0*/  @P2 LDG.E R18, desc[UR6][R14.64+0x28] ;  /* 0x000028060e122981 */ /* 0x000ee2000c1e1900 */
[----:B----4-:R-:W-:-:S03]  /*05b0*/  @P1 LOP3.LUT R3, R3, R20, RZ, 0x3c, !PT ;  /* 0x0000001403031212 */ /* 0x010fc600078e3cff */
[----:B------:R-:W4:Y:S01]  /*05c0*/  @P2 LDG.E R20, desc[UR6][R14.64+0x30] ;  /* 0x000030060e142981 */ /* 0x000f22000c1e1900 */
[----:B------:R-:W-:-:S03]  /*05d0*/  @P5 LOP3.LUT R5, R5, R24, RZ, 0x3c, !PT ;  /* 0x0000001805055212 */ /* 0x000fc600078e3cff */
[----:B------:R-:W4:Y:S01]  /*05e0*/  @P3 LDG.E R24, desc[UR6][R14.64+0x3c] ;  /* 0x00003c060e183981 */ /* 0x000f22000c1e1900 */
[----:B------:R-:W-:-:S03]  /*05f0*/  @P1 LOP3.LUT R4, R4, R17, RZ, 0x3c, !PT ;  /* 0x0000001104041212 */ /* 0x000fc600078e3cff */
[----:B------:R-:W4:Y:S01]  /*0600*/  @P3 LDG.E R17, desc[UR6][R14.64+0x48] ;  /* 0x000048060e113981 */ /* 0x000f22000c1e1900 */
[----:B------:R-:W-:-:S03]  /*0610*/  @P2 LOP3.LUT R6, R6, R19, RZ, 0x3c, !PT ;  /* 0x0000001306062212 */ /* 0x000fc600078e3cff */
[----:B------:R-:W4:Y:S01]  /*0620*/  @P4 LDG.E R19, desc[UR6][R14.64+0x54] ;  /* 0x000054060e134981 */ /* 0x000f22000c1e1900 */
[----:B------:R-:W-:Y:S02]  /*0630*/  @P2 LOP3.LUT R4, R4, R21, RZ, 0x3c, !PT ;  /* 0x0000001504042212 */ /* 0x000fe400078e3cff */
[----:B------:R-:W-:Y:S01]  /*0640*/  @P3 LOP3.LUT R6, R6, R23, RZ, 0x3c, !PT ;  /* 0x0000001706063212 */ /* 0x000fe200078e3cff */
[----:B------:R-:W4:Y:S04]  /*0650*/  @P4 LDG.E R21, desc[UR6][R14.64+0x5c] ;  /* 0x00005c060e154981 */ /* 0x000f28000c1e1900 */
[----:B------:R-:W4:Y:S01]  /*0660*/  @P5 LDG.E R23, desc[UR6][R14.64+0x68] ;  /* 0x000068060e175981 */ /* 0x000f22000c1e1900 */
[----:B--2---:R-:W-:-:S03]  /*0670*/  @P1 LOP3.LUT R7, R7, R16, RZ, 0x3c, !PT ;  /* 0x0000001007071212 */ /* 0x004fc600078e3cff */
[----:B------:R-:W2:Y:S01]  /*0680*/  @P4 LDG.E R16, desc[UR6][R14.64+0x50] ;  /* 0x000050060e104981 */ /* 0x000ea2000c1e1900 */
[----:B---3--:R-:W-:-:S03]  /*0690*/  @P2 LOP3.LUT R3, R3, R18, RZ, 0x3c, !PT ;  /* 0x0000001203032212 */ /* 0x008fc600078e3cff */
[----:B------:R-:W3:Y:S01]  /*06a0*/  @P4 LDG.E R18, desc[UR6][R14.64+0x58] ;  /* 0x000058060e124981 */ /* 0x000ee2000c1e1900 */
[----:B----4-:R-:W-:-:S03]  /*06b0*/  @P2 LOP3.LUT R7, R7, R20, RZ, 0x3c, !PT ;  /* 0x0000001407072212 */ /* 0x010fc600078e3cff */
[----:B------:R-:W4:Y:S01]  /*06c0*/  @P5 LDG.E R20, desc[UR6][R14.64+0x64] ;  /* 0x000064060e145981 */ /* 0x000f22000c1e1900 */
[----:B------:R-:W-:-:S03]  /*06d0*/  @P3 LOP3.LUT R3, R3, R24, RZ, 0x3c, !PT ;  /* 0x0000001803033212 */ /* 0x000fc600078e3cff */
[----:B------:R-:W4:Y:S01]  /*06e0*/  @P5 LDG.E R24, desc[UR6][R14.64+0x6c] ;  /* 0x00006c060e185981 */ /* 0x000f22000c1e1900 */
[----:B------:R-:W-:Y:S02]  /*06f0*/  LOP3.LUT P0, RZ, R22, 0x80, RZ, 0xc0, !PT ;  /* 0x0000008016ff7812 */ /* 0x000fe4000780c0ff */
[----:B------:R-:W-:Y:S02]  /*0700*/  @P3 LOP3.LUT R7, R7, R26, RZ, 0x3c, !PT ;  /* 0x0000001a07073212 */ /* 0x000fe400078e3cff */
[----:B------:R-:W-:Y:S02]  /*0710*/  @P3 LOP3.LUT R4, R4, R17, RZ, 0x3c, !PT ;  /* 0x0000001104043212 */ /* 0x000fe400078e3cff */
[----:B------:R-:W4:Y:S01]  /*0720*/  @P6 LDG.E R17, desc[UR6][R14.64+0x7c] ;  /* 0x00007c060e116981 */ /* 0x000f22000c1e1900 */
[----:B------:R-:W-:-:S03]  /*0730*/  @P4 LOP3.LUT R6, R6, R19, RZ, 0x3c, !PT ;  /* 0x0000001306064212 */ /* 0x000fc600078e3cff */
[----:B------:R-:W4:Y:S01]  /*0740*/  @P6 LDG.E R19, desc[UR6][R14.64+0x84] ;  /* 0x000084060e136981 */ /* 0x000f22000c1e1900 */
[----:B------:R-:W-:-:S03]  /*0750*/  @P4 LOP3.LUT R4, R4, R21, RZ, 0x3c, !PT ;  /* 0x0000001504044212 */ /* 0x000fc600078e3cff */
[----:B------:R-:W4:Y:S01]  /*0760*/  @P0 LDG.E R26, desc[UR6][R14.64+0x9c] ;  /* 0x00009c060e1a0981 */ /* 0x000f22000c1e1900 */
[----:B------:R-:W-:-:S03]  /*0770*/  @P5 LOP3.LUT R6, R6, R23, RZ, 0x3c, !PT ;  /* 0x0000001706065212 */ /* 0x000fc600078e3cff */
        /* <DEDUP_REMOVED lines=10> */
[----:B------:R-:W-:Y:S02]  /*0820*/  @P5 LOP3.LUT R4, R4, R25, RZ, 0x3c, !PT ;  /* 0x0000001904045212 */ /* 0x000fe400078e3cff */
[----:B------:R-:W-:Y:S02]  /*0830*/  @P6 LOP3.LUT R5, R5, R28, RZ, 0x3c, !PT ;  /* 0x0000001c05056212 */ /* 0x000fe400078e3cff */
[----:B------:R-:W-:Y:S02]  /*0840*/  @P6 LOP3.LUT R6, R6, R17, RZ, 0x3c, !PT ;  /* 0x0000001106066212 */ /* 0x000fe400078e3cff */
[----:B------:R-:W-:Y:S02]  /*0850*/  @P6 LOP3.LUT R4, R4, R19, RZ, 0x3c, !PT ;  /* 0x0000001304046212 */ /* 0x000fe400078e3cff */
[----:B------:R-:W-:Y:S02]  /*0860*/  @P0 LOP3.LUT R5, R5, R26, RZ, 0x3c, !PT ;  /* 0x0000001a05050212 */ /* 0x000fe400078e3cff */
[----:B------:R-:W-:-:S02]  /*0870*/  @P0 LOP3.LUT R6, R6, R21, RZ, 0x3c, !PT ;  /* 0x0000001506060212 */ /* 0x000fc400078e3cff */
[----:B------:R-:W-:Y:S02]  /*0880*/  @P0 LOP3.LUT R4, R4, R23, RZ, 0x3c, !PT ;  /* 0x0000001704040212 */ /* 0x000fe400078e3cff */
[----:B--2---:R-:W-:Y:S02]  /*0890*/  @P6 LOP3.LUT R3, R3, R16, RZ, 0x3c, !PT ;  /* 0x0000001003036212 */ /* 0x004fe400078e3cff */
[----:B---3--:R-:W-:Y:S02]  /*08a0*/  @P6 LOP3.LUT R7, R7, R18, RZ, 0x3c, !PT ;  /* 0x0000001207076212 */ /* 0x008fe400078e3cff */
[----:B----4-:R-:W-:Y:S02]  /*08b0*/  @P0 LOP3.LUT R3, R3, R20, RZ, 0x3c, !PT ;  /* 0x0000001403030212 */ /* 0x010fe400078e3cff */
[----:B------:R-:W-:Y:S02]  /*08c0*/  @P0 LOP3.LUT R7, R7, R24, RZ, 0x3c, !PT ;  /* 0x0000001807070212 */ /* 0x000fe400078e3cff */
[----:B------:R-:W-:-:S13]  /*08d0*/  R2P PR, R22.B1, 0x7f ;  /* 0x0000007f16007804 */ /* 0x000fda0000001000 */
[----:B------:R-:W2:Y:S04]  /*08e0*/  @P0 LDG.E R18, desc[UR6][R14.64+0xa0] ;  /* 0x0000a0060e120981 */ /* 0x000ea8000c1e1900 */
[----:B------:R-:W3:Y:S04]  /*08f0*/  @P0 LDG.E R19, desc[UR6][R14.64+0xa4] ;  /* 0x0000a4060e130981 */ /* 0x000ee8000c1e1900 */
[----:B------:R-:W4:Y:S04]  /*0900*/  @P0 LDG.E R20, desc[UR6][R14.64+0xa8] ;  /* 0x0000a8060e140981 */ /* 0x000f28000c1e1900 */
[----:B------:R-:W4:Y:S04]  /*0910*/  @P0 LDG.E R21, desc[UR6][R14.64+0xac] ;  /* 0x0000ac060e150981 */ /* 0x000f28000c1e1900 */
[----:B------:R-:W4:Y:S04]  /*0920*/  @P0 LDG.E R24, desc[UR6][R14.64+0xb0] ;  /* 0x0000b0060e180981 */ /* 0x000f28000c1e1900 */
[----:B------:R-:W4:Y:S04]  /*0930*/  @P1 LDG.E R16, desc[UR6][R14.64+0xbc] ;  /* 0x0000bc060e101981 */ /* 0x000f28000c1e1900 */
[----:B------:R-:W4:Y:S04]  /*0940*/  @P1 LDG.E R26, desc[UR6][R14.64+0xb4] ;  /* 0x0000b4060e1a1981 */ /* 0x000f28000c1e1900 */
        /* <DEDUP_REMOVED lines=11> */
[----:B------:R-:W-:Y:S01]  /*0a00*/  LOP3.LUT P0, RZ, R22, 0x8000, RZ, 0xc0, !PT ;  /* 0x0000800016ff7812 */ /* 0x000fe2000780c0ff */
[----:B------:R-:W4:Y:S01]  /*0a10*/  @P2 LDG.E R24, desc[UR6][R14.64+0xd8] ;  /* 0x0000d8060e182981 */ /* 0x000f22000c1e1900 */
[----:B------:R-:W-:-:S03]  /*0a20*/  @P1 LOP3.LUT R7, R7, R16, RZ, 0x3c, !PT ;  /* 0x0000001007071212 */ /* 0x000fc600078e3cff */
[----:B------:R-:W4:Y:S01]  /*0a30*/  @P2 LDG.E R22, desc[UR6][R14.64+0xd0] ;  /* 0x0000d0060e162981 */ /* 0x000f22000c1e1900 */
[----:B------:R-:W-:-:S03]  /*0a40*/  @P1 LOP3.LUT R3, R3, R26, RZ, 0x3c, !PT ;  /* 0x0000001a03031212 */ /* 0x000fc600078e3cff */
[----:B------:R-:W4:Y:S01]  /*0a50*/  @P3 LDG.E R16, desc[UR6][R14.64+0xe4] ;  /* 0x0000e4060e103981 */ /* 0x000f22000c1e1900 */
[----:B------:R-:W-:-:S03]  /*0a60*/  @P1 LOP3.LUT R6, R6, R23, RZ, 0x3c, !PT ;  /* 0x0000001706061212 */ /* 0x000fc600078e3cff */
[----:B------:R-:W4:Y:S01]  /*0a70*/  @P3 LDG.E R26, desc[UR6][R14.64+0xdc] ;  /* 0x0000dc060e1a3981 */ /* 0x000f22000c1e1900 */
[----:B------:R-:W-:-:S03]  /*0a80*/  @P1 LOP3.LUT R4, R4, R17, RZ, 0x3c, !PT ;  /* 0x0000001104041212 */ /* 0x000fc600078e3cff */
        /* <DEDUP_REMOVED lines=43> */
[----:B------:R-:W-:-:S04]  /*0d40*/  UIADD3 UR4, UPT, UPT, UR4, 0x10, URZ ;  /* 0x0000001004047890 */ /* 0x000fc8000fffe0ff */
[----:B------:R-:W-:Y:S01]  /*0d50*/  UISETP.NE.AND UP0, UPT, UR4, 0x20, UPT ;  /* 0x000000200400788c */ /* 0x000fe2000bf05270 */
[----:B--2---:R-:W-:Y:S02]  /*0d60*/  @P5 LOP3.LUT R5, R5, R18, RZ, 0x3c, !PT ;  /* 0x0000001205055212 */ /* 0x004fe400078e3cff */
[----:B---3--:R-:W-:Y:S02]  /*0d70*/  @P6 LOP3.LUT R6, R6, R19, RZ, 0x3c, !PT ;  /* 0x0000001306066212 */ /* 0x008fe400078e3cff */
[----:B----4-:R-:W-:Y:S02]  /*0d80*/  @P6 LOP3.LUT R3, R3, R20, RZ, 0x3c, !PT ;  /* 0x0000001403036212 */ /* 0x010fe400078e3cff */
[----:B------:R-:W-:Y:S02]  /*0d90*/  @P6 LOP3.LUT R4, R4, R21, RZ, 0x3c, !PT ;  /* 0x0000001504046212 */ /* 0x000fe400078e3cff */
[----:B------:R-:W-:Y:S02]  /*0da0*/  @P6 LOP3.LUT R7, R7, R22, RZ, 0x3c, !PT ;  /* 0x0000001607076212 */ /* 0x000fe400078e3cff */
[----:B------:R-:W-:-:S02]  /*0db0*/  @P6 LOP3.LUT R5, R5, R16, RZ, 0x3c, !PT ;  /* 0x0000001005056212 */ /* 0x000fc400078e3cff */
[----:B------:R-:W-:Y:S02]  /*0dc0*/  @P0 LOP3.LUT R3, R3, R24, RZ, 0x3c, !PT ;  /* 0x0000001803030212 */ /* 0x000fe400078e3cff */
[----:B------:R-:W-:Y:S02]  /*0dd0*/  @P0 LOP3.LUT R5, R5, R28, RZ, 0x3c, !PT ;  /* 0x0000001c05050212 */ /* 0x000fe400078e3cff */
[----:B------:R-:W-:Y:S02]  /*0de0*/  @P0 LOP3.LUT R7, R7, R26, RZ, 0x3c, !PT ;  /* 0x0000001a07070212 */ /* 0x000fe400078e3cff */
[----:B------:R-:W-:Y:S02]  /*0df0*/  @P0 LOP3.LUT R4, R4, R23, RZ, 0x3c, !PT ;  /* 0x0000001704040212 */ /* 0x000fe400078e3cff */
[----:B------:R-:W-:Y:S01]  /*0e00*/  @P0 LOP3.LUT R6, R6, R17, RZ, 0x3c, !PT ;  /* 0x0000001106060212 */ /* 0x000fe200078e3cff */
[----:B------:R-:W-:Y:S06]  /*0e10*/  BRA.U UP0, `(.L_x_5) ;  /* 0xfffffff500487547 */ /* 0x000fec000b83ffff */
[----:B------:R-:W-:-:S05]  /*0e20*/  VIADD R0, R0, 0x1 ;  /* 0x0000000100007836 */ /* 0x000fca0000000000 */
[----:B------:R-:W-:-:S13]  /*0e30*/  ISETP.NE.AND P0, PT, R0, 0x5, PT ;  /* 0x000000050000780c */ /* 0x000fda0003f05270 */
[----:B------:R-:W-:Y:S05]  /*0e40*/  @P0 BRA `(.L_x_6) ;  /* 0xfffffff400300947 */ /* 0x000fea000383ffff */
[----:B------:R-:W-:Y:S01]  /*0e50*/  LOP3.LUT R0, R2, 0x3, RZ, 0xc0, !PT ;  /* 0x0000000302007812 */ /* 0x000fe200078ec0ff */
[----:B------:R0:W-:Y:S03]  /*0e60*/  STL.64 [R1+0x8], R6 ;  /* 0x0000080601007387 */ /* 0x0001e60000100a00 */
[----:B------:R-:W-:Y:S01]  /*0e70*/  ISETP.NE.U32.AND P0, PT, R0, 0x1, PT ;  /* 0x000000010000780c */ /* 0x000fe20003f05070 */
[----:B------:R0:W-:Y:S03]  /*0e80*/  STL.64 [R1+0x10], R4 ;  /* 0x0000100401007387 */ /* 0x0001e60000100a00 */
[----:B------:R-:W-:Y:S01]  /*0e90*/  ISETP.NE.AND.EX P0, PT, RZ, RZ, PT, P0 ;  /* 0x000000ffff00720c */ /* 0x000fe20003f05300 */
[----:B------:R0:W-:-:S12]  /*0ea0*/  STL [R1+0x4], R3 ;  /* 0x0000040301007387 */ /* 0x0001d80000100800 */
[----:B0-----:R-:W-:Y:S05]  /*0eb0*/  @!P0 BRA `(.L_x_4) ;  /* 0x0000001400f88947 */ /* 0x001fea0003800000 */
[----:B------:R-:W-:Y:S01]  /*0ec0*/  UMOV UR4, URZ ;  /* 0x000000ff00047c82 */ /* 0x000fe20008000000 */
[----:B------:R-:W-:Y:S01]  /*0ed0*/  IMAD.MOV.U32 R0, RZ, RZ, RZ ;  /* 0x000000ffff007224 */ /* 0x000fe200078e00ff */
[----:B------:R-:W-:Y:S01]  /*0ee0*/  CS2R R6, SRZ ;  /* 0x0000000000067805 */ /* 0x000fe2000001ff00 */
[----:B------:R-:W-:Y:S02]  /*0ef0*/  IMAD.MOV.U32 R4, RZ, RZ, RZ ;  /* 0x000000ffff047224 */ /* 0x000fe400078e00ff */
[----:B------:R-:W-:Y:S02]  /*0f00*/  IMAD.MOV.U32 R3, RZ, RZ, RZ ;  /* 0x000000ffff037224 */ /* 0x000fe400078e00ff */
[----:B------:R-:W-:-:S07]  /*0f10*/  IMAD.U32 R5, RZ, RZ, UR4 ;  /* 0x00000004ff057e24 */ /* 0x000fce000f8e00ff */
.L_x_8:
[----:B------:R-:W-:-:S06]  /*0f20*/  IMAD R12, R0, 0x4, R1 ;  /* 0x00000004000c7824 */ /* 0x000fcc00078e0201 */
[----:B------:R-:W5:Y:S01]  /*0f30*/  LDL R12, [R12+0x4] ;  /* 0x000004000c0c7983 */ /* 0x000f620000100800 */
[----:B------:R-:W-:-:S05]  /*0f40*/  UMOV UR4, URZ ;  /* 0x000000ff00047c82 */ /* 0x000fca0008000000 */
.L_x_7:
        /* <DEDUP_REMOVED lines=180> */
[----:B------:R0:W-:Y:S03]  /*1a90*/  STL [R1+0x4], R3 ;  /* 0x0000040301007387 */ /* 0x0001e60000100800 */
[----:B------:R-:W-:Y:S01]  /*1aa0*/  ISETP.NE.AND.EX P0, PT, RZ, RZ, PT, P0 ;  /* 0x000000ffff00720c */ /* 0x000fe20003f05300 */
[----:B------:R0:W-:-:S12]  /*1ab0*/  STL.64 [R1+0x10], R4 ;  /* 0x0000100401007387 */ /* 0x0001d80000100a00 */
[----:B0-----:R-:W-:Y:S05]  /*1ac0*/  @P0 BRA `(.L_x_4) ;  /* 0x0000000800f40947 */ /* 0x001fea0003800000 */
[----:B------:R-:W-:Y:S01]  /*1ad0*/  UMOV UR4, URZ ;  /* 0x000000ff00047c82 */ /* 0x000fe20008000000 */
[----:B------:R-:W-:Y:S01]  /*1ae0*/  IMAD.MOV.U32 R0, RZ, RZ, RZ ;  /* 0x000000ffff007224 */ /* 0x000fe200078e00ff */
[----:B------:R-:W-:Y:S01]  /*1af0*/  CS2R R6, SRZ ;  /* 0x0000000000067805 */ /* 0x000fe2000001ff00 */
[----:B------:R-:W-:Y:S02]  /*1b00*/  IMAD.MOV.U32 R4, RZ, RZ, RZ ;  /* 0x000000ffff047224 */ /* 0x000fe400078e00ff */
[----:B------:R-:W-:Y:S02]  /*1b10*/  IMAD.MOV.U32 R3, RZ, RZ, RZ ;  /* 0x000000ffff037224 */ /* 0x000fe400078e00ff */
[----:B------:R-:W-:-:S07]  /*1b20*/  IMAD.U32 R5, RZ, RZ, UR4 ;  /* 0x00000004ff057e24 */ /* 0x000fce000f8e00ff */
.L_x_10:
[----:B------:R-:W-:-:S06]  /*1b30*/  IMAD R12, R0, 0x4, R1 ;  /* 0x00000004000c7824 */ /* 0x000fcc00078e0201 */
[----:B------:R-:W5:Y:S01]  /*1b40*/  LDL R12, [R12+0x4] ;  /* 0x000004000c0c7983 */ /* 0x000f620000100800 */
[----:B------:R-:W-:-:S05]  /*1b50*/  UMOV UR4, URZ ;  /* 0x000000ff00047c82 */ /* 0x000fca0008000000 */
.L_x_9:
        /* <DEDUP_REMOVED lines=177> */
[----:B------:R0:W-:Y:S04]  /*2670*/  STL.64 [R1+0x8], R6 ;  /* 0x0000080601007387 */ /* 0x0001e80000100a00 */
[----:B------:R0:W-:Y:S04]  /*2680*/  STL [R1+0x4], R3 ;  /* 0x0000040301007387 */ /* 0x0001e80000100800 */
[----:B------:R0:W-:Y:S02]  /*2690*/  STL.64 [R1+0x10], R4 ;  /* 0x0000100401007387 */ /* 0x0001e40000100a00 */
.L_x_4:
[----:B------:R-:W-:Y:S05]  /*26a0*/  BSYNC.RECONVERGENT B1 ;  /* 0x0000000000017941 */ /* 0x000fea0003800200 */
.L_x_3:
[C---:B------:R-:W-:Y:S01]  /*26b0*/  ISETP.GT.U32.AND P0, PT, R2.reuse, 0x3, PT ;  /* 0x000000030200780c */ /* 0x040fe20003f04070 */
[----:B------:R-:W-:Y:S01]  /*26c0*/  VIADD R11, R11, 0x1 ;  /* 0x000000010b0b7836 */ /* 0x000fe20000000000 */
[--C-:B------:R-:W-:Y:S02]  /*26d0*/  SHF.R.U64 R2, R2, 0x2, R13.reuse ;  /* 0x0000000202027819 */ /* 0x100fe4000000120d */
[----:B------:R-:W-:Y:S02]  /*26e0*/  ISETP.GT.U32.AND.EX P0, PT, R13, RZ, PT, P0 ;  /* 0x000000ff0d00720c */ /* 0x000fe40003f04100 */
[----:B------:R-:W-:-:S11]  /*26f0*/  SHF.R.U32.HI R13, RZ, 0x2, R13 ;  /* 0x00000002ff0d7819 */ /* 0x000fd6000001160d */
[----:B------:R-:W-:Y:S05]  /*2700*/  @P0 BRA `(.L_x_11) ;  /* 0xffffffd800d40947 */ /* 0x000fea000383ffff */
.L_x_2:
[----:B------:R-:W-:Y:S05]  /*2710*/  BSYNC.RECONVERGENT B0 ;  /* 0x0000000000007941 */ /* 0x000fea0003800200 */
.L_x_1:
[----:B0-----:R-:W0:Y:S01]  /*2720*/  LDC R2, c[0x0][0x38c] ;  /* 0x0000e300ff027b82 */ /* 0x001e220000000800 */
[----:B------:R-:W-:Y:S01]  /*2730*/  SHF.R.U32.HI R0, RZ, 0x2, R3 ;  /* 0x00000002ff007819 */ /* 0x000fe20000011603 */
[----:B------:R-:W-:Y:S01]  /*2740*/  IMAD.MOV.U32 R6, RZ, RZ, -0x266e14b1 ;  /* 0xd991eb4fff067424 */ /* 0x000fe200078e00ff */
[----:B------:R-:W1:Y:S02]  /*2750*/  LDCU.64 UR4, c[0x0][0x380] ;  /* 0x00007000ff0477ac */ /* 0x000e640008000a00 */
[----:B------:R-:W-:Y:S01]  /*2760*/  LOP3.LUT R0, R0, R3, RZ, 0x3c, !PT ;  /* 0x0000000300007212 */ /* 0x000fe200078e3cff */
[----:B------:R-:W-:Y:S01]  /*2770*/  IMAD.SHL.U32 R3, R5, 0x10, RZ ;  /* 0x0000001005037824 */ /* 0x000fe200078e00ff */
[C---:B0-----:R-:W-:Y:S02]  /*2780*/  ISETP.GT.AND P0, PT, R2.reuse, -0x1, PT ;  /* 0xffffffff0200780c */ /* 0x041fe40003f04270 */
[----:B------:R-:W-:Y:S01]  /*2790*/  LOP3.LUT R4, R2, 0xaad26b49, RZ, 0x3c, !PT ;  /* 0xaad26b4902047812 */ /* 0x000fe200078e3cff */
[----:B------:R-:W-:Y:S01]  /*27a0*/  IMAD.SHL.U32 R2, R0, 0x2, RZ ;  /* 0x0000000200027824 */ /* 0x000fe200078e00ff */
[----:B------:R-:W-:-:S03]  /*27b0*/  SEL R7, R6, 0x8bf16996, P0 ;  /* 0x8bf1699606077807 */ /* 0x000fc60000000000 */
[----:B------:R-:W-:Y:S01]  /*27c0*/  IMAD R4, R4, 0x4182bed5, RZ ;  /* 0x4182bed504047824 */ /* 0x000fe200078e02ff */
[----:B------:R-:W-:-:S04]  /*27d0*/  LOP3.LUT R2, R0, R2, R3, 0x96, !PT ;  /* 0x0000000200027212 */ /* 0x000fc800078e9603 */
[----:B------:R-:W-:Y:S02]  /*27e0*/  IADD3 R7, PT, PT, R7, 0x64f0c9, R4 ;  /* 0x0064f0c907077810 */ /* 0x000fe40007ffe004 */
[----:B------:R-:W-:Y:S02]  /*27f0*/  LOP3.LUT R2, R2, R5, RZ, 0x3c, !PT ;  /* 0x0000000502027212 */ /* 0x000fe400078e3cff */
[----:B------:R-:W-:Y:S02]  /*2800*/  SHF.R.S32.HI R5, RZ, 0x1f, R10 ;  /* 0x0000001fff057819 */ /* 0x000fe4000001140a */
[----:B------:R-:W-:-:S05]  /*2810*/  IADD3 R0, PT, PT, R7, 0x587c5, R2 ;  /* 0x000587c507007810 */ /* 0x000fca0007ffe002 */
[----:B------:R-:W-:-:S05]  /*2820*/  IMAD.HI.U32 R2, R0, 0x51eb851f, RZ ;  /* 0x51eb851f00027827 */ /* 0x000fca00078e00ff */
[----:B------:R-:W-:Y:S02]  /*2830*/  SHF.R.U32.HI R3, RZ, 0x5, R2 ;  /* 0x00000005ff037819 */ /* 0x000fe40000011602 */
[----:B-1----:R-:W-:-:S03]  /*2840*/  LEA R2, P0, R10, UR4, 0x2 ;  /* 0x000000040a027c11 */ /* 0x002fc6000f8010ff */
[----:B------:R-:W-:Y:S01]  /*2850*/  IMAD R0, R3, -0x64, R0 ;  /* 0xffffff9c03007824 */ /* 0x000fe200078e0200 */
[----:B------:R-:W-:-:S04]  /*2860*/  LEA.HI.X R3, R10, UR5, R5, 0x2, P0 ;  /* 0x000000050a037c11 */ /* 0x000fc800080f1405 */
[----:B------:R-:W-:-:S05]  /*2870*/  I2FP.F32.U32 R5, R0 ;  /* 0x0000000000057245 */ /* 0x000fca0000201000 */
[----:B------:R-:W-:Y:S01]  /*2880*/  STG.E desc[UR6][R2.64], R5 ;  /* 0x0000000502007986 */ /* 0x000fe2000c101906 */
[----:B------:R-:W-:Y:S05]  /*2890*/  EXIT ;  /* 0x000000000000794d */ /* 0x000fea0003800000 */
.L_x_12:
        /* <DEDUP_REMOVED lines=14> */
.L_x_14:


//--------------------- .nv.global.init           --------------------------
	.section	.nv.global.init,"aw",@progbits
	.align	4
.nv.global.init:
	.type		mrg32k3aM1SubSeq,@object
	.size		mrg32k3aM1SubSeq,(mrg32k3aM2SubSeq - mrg32k3aM1SubSeq)
mrg32k3aM1SubSeq:
        /*0000*/ 	.byte	0x0b, 0xcc, 0xee, 0x04, 0x73, 0x29, 0x8b, 0x6f, 0xf6, 0x53, 0x03, 0xf6, 0x23, 0xf6, 0xea, 0xda
        /* <DEDUP_REMOVED lines=125> */
	.type		mrg32k3aM2SubSeq,@object
	.size		mrg32k3aM2SubSeq,(mrg32k3aM1 - mrg32k3aM2SubSeq)
mrg32k3aM2SubSeq:
        /* <DEDUP_REMOVED lines=126> */
	.type		mrg32k3aM1,@object
	.size		mrg32k3aM1,(mrg32k3aM1Seq - mrg32k3aM1)
mrg32k3aM1:
        /* <DEDUP_REMOVED lines=144> */
	.type		mrg32k3aM1Seq,@object
	.size		mrg32k3aM1Seq,(mrg32k3aM2 - mrg32k3aM1Seq)
mrg32k3aM1Seq:
        /* <DEDUP_REMOVED lines=144> */
	.type		mrg32k3aM2,@object
	.size		mrg32k3aM2,(mrg32k3aM2Seq - mrg32k3aM2)
mrg32k3aM2:
        /* <DEDUP_REMOVED lines=144> */
	.type		mrg32k3aM2Seq,@object
	.size		mrg32k3aM2Seq,(precalc_xorwow_matrix - mrg32k3aM2Seq)
mrg32k3aM2Seq:
        /* <DEDUP_REMOVED lines=144> */
	.type		precalc_xorwow_matrix,@object
	.size		precalc_xorwow_matrix,(precalc_xorwow_offset_matrix - precalc_xorwow_matrix)
precalc_xorwow_matrix:
        /* <DEDUP_REMOVED lines=6400> */
	.type		precalc_xorwow_offset_matrix,@object
	.size		precalc_xorwow_offset_matrix,(.L_1 - precalc_xorwow_offset_matrix)
precalc_xorwow_offset_matrix:
        /* <DEDUP_REMOVED lines=6400> */
.L_1:


//--------------------- .nv.shared.reserved.0     --------------------------
	.section	.nv.shared.reserved.0,"aw",@nobits
	.weak		__nv_reservedSMEM_offset_0_alias
	.size		__nv_reservedSMEM_offset_0_alias, 0, 64
	.other		__nv_reservedSMEM_offset_0_alias,@"STO_CUDA_RESERVED_SHARED STV_DEFAULT"
__nv_reservedSMEM_offset_0_alias:
	.zero		0
	.zero		64


//--------------------- .nv.constant0._Z17setIdentityMatrixPfi --------------------------
	.section	.nv.constant0._Z17setIdentityMatrixPfi,"a",@progbits
	.sectionflags	@""
	.align	4
.nv.constant0._Z17setIdentityMatrixPfi:
	.zero		908


//--------------------- .nv.constant0._Z16initializeMatrixPfii --------------------------
	.section	.nv.constant0._Z16initializeMatrixPfii,"a",@progbits
	.sectionflags	@""
	.align	4
.nv.constant0._Z16initializeMatrixPfii:
	.zero		912


//--------------------- SYMBOLS --------------------------

	.type		.nv.reservedSmem.offset0,@object
	.size		.nv.reservedSmem.offset0,0x4
